	.target	sm_100a

	.elftype	@"ET_EXEC"


//--------------------- .note.nv.tkinfo           --------------------------
	.section	.note.nv.tkinfo,"",@"SHT_NOTE"
	.sectionflags	@"SHF_NOTE_NV_TKINFO"
	.tkinfo
        /*0018*/ 	.word	0x00000081
        /*0030*/ 	.string	""
        /*0030*/ 	.string	"ptxas-blackwell"
        /*0030*/ 	.string	"Cuda compilation tools, release 12.9, V12.9.86"
        /*0030*/ 	.string	"Build cuda_12.9.r12.9/compiler.36037853_0"
        /*0030*/ 	.string	"-v  -suppress-debug-info  -lineinfo  -arch sm_100a "



//--------------------- .note.nv.cuver            --------------------------
	.section	.note.nv.cuver,"",@"SHT_NOTE"
	.sectionflags	@"SHF_NOTE_NV_CUVER"
        /*0018*/ 	.short	0x0001
        /*001a*/ 	.short	0x0064
        /*001c*/ 	.short	0x0001
        /*001e*/ 	.short	0x0000
        /*0020*/ 	.short	0x0001
        /*0022*/ 	.short	0x0000


//--------------------- .nv.info                  --------------------------
	.section	.nv.info,"",@"SHT_CUDA_INFO"
	.align	4


	//----- nvinfo : EIATTR_REGCOUNT
	.align		4
        /*0000*/ 	.byte	0x04, 0x2f
        /*0002*/ 	.short	(.L_4 - .L_3)
	.align		4
.L_3:
        /*0004*/ 	.word	index@(gluon_mma)
        /*0008*/ 	.word	0x0000003f


	//----- nvinfo : EIATTR_FRAME_SIZE
	.align		4
.L_4:
        /*000c*/ 	.byte	0x04, 0x11
        /*000e*/ 	.short	(.L_6 - .L_5)
	.align		4
.L_5:
        /*0010*/ 	.word	index@($__internal_2_$__cuda_sm10x_tcgen05_guardrail_trap_unallocated_columns_being_dealloced)
        /*0014*/ 	.word	0x00000000


	//----- nvinfo : EIATTR_FRAME_SIZE
	.align		4
.L_6:
        /*0018*/ 	.byte	0x04, 0x11
        /*001a*/ 	.short	(.L_8 - .L_7)
	.align		4
.L_7:
        /*001c*/ 	.word	index@($__internal_1_$__cuda_sm10x_tcgen05_guardrail_trap_phase_invalid_during_alloc)
        /*0020*/ 	.word	0x00000000


	//----- nvinfo : EIATTR_FRAME_SIZE
	.align		4
.L_8:
        /*0024*/ 	.byte	0x04, 0x11
        /*0026*/ 	.short	(.L_10 - .L_9)
	.align		4
.L_9:
        /*0028*/ 	.word	index@($__internal_0_$__cuda_sm10x_tcgen05_guardrail_trap_col_being_dealloced_not_returned_by_alloc)
        /*002c*/ 	.word	0x00000000


	//----- nvinfo : EIATTR_FRAME_SIZE
	.align		4
.L_10:
        /*0030*/ 	.byte	0x04, 0x11
        /*0032*/ 	.short	(.L_12 - .L_11)
	.align		4
.L_11:
        /*0034*/ 	.word	index@(gluon_mma)
        /*0038*/ 	.word	0x00000000


	//----- nvinfo : EIATTR_MIN_STACK_SIZE
	.align		4
.L_12:
        /*003c*/ 	.byte	0x04, 0x12
        /*003e*/ 	.short	(.L_14 - .L_13)
	.align		4
.L_13:
        /*0040*/ 	.word	index@(gluon_mma)
        /*0044*/ 	.word	0x00000000
.L_14:


//--------------------- .nv.info.gluon_mma        --------------------------
	.section	.nv.info.gluon_mma,"",@"SHT_CUDA_INFO"
	.sectionflags	@""
	.align	4


	//----- nvinfo : EIATTR_CUDA_API_VERSION
	.align		4
        /*0000*/ 	.byte	0x04, 0x37
        /*0002*/ 	.short	(.L_16 - .L_15)
.L_15:
        /*0004*/ 	.word	0x00000081


	//----- nvinfo : EIATTR_KPARAM_INFO
	.align		4
.L_16:
        /*0008*/ 	.byte	0x04, 0x17
        /*000a*/ 	.short	(.L_18 - .L_17)
.L_17:
        /*000c*/ 	.word	0x00000000
        /*0010*/ 	.short	0x0004
        /*0012*/ 	.short	0x0020
        /*0014*/ 	.byte	0x00, 0xf4, 0x21, 0x00


	//----- nvinfo : EIATTR_KPARAM_INFO
	.align		4
.L_18:
        /*0018*/ 	.byte	0x04, 0x17
        /*001a*/ 	.short	(.L_20 - .L_19)
.L_19:
        /*001c*/ 	.word	0x00000000
        /*0020*/ 	.short	0x0003
        /*0022*/ 	.short	0x0018
        /*0024*/ 	.byte	0x00, 0xf4, 0x21, 0x00


	//----- nvinfo : EIATTR_KPARAM_INFO
	.align		4
.L_20:
        /*0028*/ 	.byte	0x04, 0x17
        /*002a*/ 	.short	(.L_22 - .L_21)
.L_21:
        /*002c*/ 	.word	0x00000000
        /*0030*/ 	.short	0x0002
        /*0032*/ 	.short	0x0010
        /*0034*/ 	.byte	0x00, 0xf4, 0x21, 0x00


	//----- nvinfo : EIATTR_KPARAM_INFO
	.align		4
.L_22:
        /*0038*/ 	.byte	0x04, 0x17
        /*003a*/ 	.short	(.L_24 - .L_23)
.L_23:
        /*003c*/ 	.word	0x00000000
        /*0040*/ 	.short	0x0001
        /*0042*/ 	.short	0x0008
        /*0044*/ 	.byte	0x00, 0xf4, 0x21, 0x00


	//----- nvinfo : EIATTR_KPARAM_INFO
	.align		4
.L_24:
        /*0048*/ 	.byte	0x04, 0x17
        /*004a*/ 	.short	(.L_26 - .L_25)
.L_25:
        /*004c*/ 	.word	0x00000000
        /*0050*/ 	.short	0x0000
        /*0052*/ 	.short	0x0000
        /*0054*/ 	.byte	0x00, 0xf4, 0x21, 0x00


	//----- nvinfo : EIATTR_AT_ENTRY_FRAGMENTS
	.align		4
.L_26:
        /*0058*/ 	.byte	0x04, 0x4f
        /*005a*/ 	.short	(.L_28 - .L_27)


	//   ....[0]....
.L_27:
        /*005c*/ 	.word	0x00000004


	//----- nvinfo : EIATTR_RESERVED_SMEM_USED
	.align		4
.L_28:
        /*0060*/ 	.byte	0x01, 0x41
	.zero		2


	//----- nvinfo : EIATTR_SPARSE_MMA_MASK
	.align		4
        /*0064*/ 	.byte	0x03, 0x50
        /*0066*/ 	.short	0x0000


	//----- nvinfo : EIATTR_TCGEN05_1CTA_USED
	.align		4
        /*0068*/ 	.byte	0x01, 0x51
	.zero		2


	//----- nvinfo : EIATTR_MAXREG_COUNT
	.align		4
        /*006c*/ 	.byte	0x03, 0x1b
        /*006e*/ 	.short	0x00ff


	//----- nvinfo : EIATTR_NUM_BARRIERS
	.align		4
        /*0070*/ 	.byte	0x02, 0x4c
        /*0072*/ 	.byte	0x01
	.zero		1


	//----- nvinfo : EIATTR_INT_WARP_WIDE_INSTR_OFFSETS
	.align		4
        /*0074*/ 	.byte	0x04, 0x31
        /*0076*/ 	.short	(.L_30 - .L_29)


	//   ....[0]....
.L_29:
        /*0078*/ 	.word	0x00000c10


	//   ....[1]....
        /*007c*/ 	.word	0x00000c20


	//   ....[2]....
        /*0080*/ 	.word	0x00000f00


	//   ....[3]....
        /*0084*/ 	.word	0x00000f10


	//   ....[4]....
        /*0088*/ 	.word	0x00001ae0


	//   ....[5]....
        /*008c*/ 	.word	0x00001b30


	//----- nvinfo : EIATTR_COOP_GROUP_MASK_REGIDS
	.align		4
.L_30:
        /*0090*/ 	.byte	0x04, 0x29
        /*0092*/ 	.short	(.L_32 - .L_31)


	//   ....[0]....
.L_31:
        /*0094*/ 	.word	0xffffffff


	//   ....[1]....
        /*0098*/ 	.word	0xffffffff


	//   ....[2]....
        /*009c*/ 	.word	0xffffffff


	//   ....[3]....
        /*00a0*/ 	.word	0xffffffff


	//----- nvinfo : EIATTR_COOP_GROUP_INSTR_OFFSETS
	.align		4
.L_32:
        /*00a4*/ 	.byte	0x04, 0x28
        /*00a6*/ 	.short	(.L_34 - .L_33)


	//   ....[0]....
.L_33:
        /*00a8*/ 	.word	0x00000050


	//   ....[1]....
        /*00ac*/ 	.word	0x00000310


	//   ....[2]....
        /*00b0*/ 	.word	0x00001970


	//   ....[3]....
        /*00b4*/ 	.word	0x00001be0


	//----- nvinfo : EIATTR_VRC_CTA_INIT_COUNT
	.align		4
.L_34:
        /*00b8*/ 	.byte	0x02, 0x4a
        /*00ba*/ 	.byte	0x80
	.zero		1


	//----- nvinfo : EIATTR_MBARRIER_INSTR_OFFSETS
	.align		4
        /*00bc*/ 	.byte	0x04, 0x39
        /*00be*/ 	.short	(.L_36 - .L_35)


	//   ....[0]....
.L_35:
        /*00c0*/ 	.word	0x00000de0
        /*00c4*/ 	.word	0x000000ff
        /*00c8*/ 	.word	0x00001800
        /*00cc*/ 	.short	0x0100
        /*00ce*/ 	.byte	0x0a
	.zero		1


	//   ....[1]....
        /*00d0*/ 	.word	0x00000fa0
        /*00d4*/ 	.word	0x000000ff
        /*00d8*/ 	.word	0x00001800
        /*00dc*/ 	.short	0x010a
        /*00de*/ 	.byte	0x0a
	.zero		1


	//   ....[2]....
        /*00e0*/ 	.word	0x000010e0
        /*00e4*/ 	.word	0x000000ff
        /*00e8*/ 	.word	0x00001800
        /*00ec*/ 	.short	0x0108
        /*00ee*/ 	.byte	0x0a
	.zero		1


	//   ....[3]....
        /*00f0*/ 	.word	0x00001c00
        /*00f4*/ 	.word	0x000000ff
        /*00f8*/ 	.word	0x00001800
        /*00fc*/ 	.short	0x010a
        /*00fe*/ 	.byte	0x0a
	.zero		1


	//----- nvinfo : EIATTR_NUM_MBARRIERS
	.align		4
.L_36:
        /*0100*/ 	.byte	0x03, 0x38
        /*0102*/ 	.short	0x0001


	//----- nvinfo : EIATTR_EXIT_INSTR_OFFSETS
	.align		4
        /*0104*/ 	.byte	0x04, 0x1c
        /*0106*/ 	.short	(.L_38 - .L_37)


	//   ....[0]....
.L_37:
        /*0108*/ 	.word	0x00001bf0


	//----- nvinfo : EIATTR_REQNTID
	.align		4
.L_38:
        /*010c*/ 	.byte	0x04, 0x10
        /*010e*/ 	.short	(.L_40 - .L_39)
.L_39:
        /*0110*/ 	.word	0x00000100
        /*0114*/ 	.word	0x00000001
        /*0118*/ 	.word	0x00000001


	//----- nvinfo : EIATTR_CRS_STACK_SIZE
	.align		4
.L_40:
        /*011c*/ 	.byte	0x04, 0x1e
        /*011e*/ 	.short	(.L_42 - .L_41)
.L_41:
        /*0120*/ 	.word	0x00000000


	//----- nvinfo : EIATTR_CBANK_PARAM_SIZE
	.align		4
.L_42:
        /*0124*/ 	.byte	0x03, 0x19
        /*0126*/ 	.short	0x0028


	//----- nvinfo : EIATTR_PARAM_CBANK
	.align		4
        /*0128*/ 	.byte	0x04, 0x0a
        /*012a*/ 	.short	(.L_44 - .L_43)
	.align		4
.L_43:
        /*012c*/ 	.word	index@(.nv.constant0.gluon_mma)
        /*0130*/ 	.short	0x0380
        /*0132*/ 	.short	0x0028


	//----- nvinfo : EIATTR_SW_WAR
	.align		4
.L_44:
        /*0134*/ 	.byte	0x04, 0x36
        /*0136*/ 	.short	(.L_46 - .L_45)
.L_45:
        /*0138*/ 	.word	0x00000008
.L_46:


//--------------------- .nv.compat                --------------------------
	.section	.nv.compat,"",@"SHT_CUDA_COMPAT_INFO"
	.align	4
        /*0000*/ 	.byte	0x02, 0x02, 0x02, 0x00, 0x02, 0x05, 0x05, 0x00, 0x02, 0x03, 0x00, 0x00, 0x02, 0x06, 0x01, 0x00


//--------------------- .nv.callgraph             --------------------------
	.section	.nv.callgraph,"",@"SHT_CUDA_CALLGRAPH"
	.align	4
	.sectionentsize	8
	.align		4
        /*0000*/ 	.word	0x00000000
	.align		4
        /*0004*/ 	.word	0xffffffff
	.align		4
        /*0008*/ 	.word	0x00000000
	.align		4
        /*000c*/ 	.word	0xfffffffe
	.align		4
        /*0010*/ 	.word	0x00000000
	.align		4
        /*0014*/ 	.word	0xfffffffd
	.align		4
        /*0018*/ 	.word	0x00000000
	.align		4
        /*001c*/ 	.word	0xfffffffc


//--------------------- .text.gluon_mma           --------------------------
	.section	.text.gluon_mma,"ax",@progbits
	.align	128
        .global         gluon_mma
        .type           gluon_mma,@function
        .size           gluon_mma,(.L_x_15 - gluon_mma)
        .other          gluon_mma,@"STO_CUDA_ENTRY STV_DEFAULT"
gluon_mma:
.text.gluon_mma:
[----:B------:R-:W0:Y:S01]  /*0000*/  LDC R1, c[0x0][0x37c] ;  /* 0x0000df00ff017b82 */ /* 0x000e220000000800 */
[----:B------:R-:W1:Y:S02]  /*0010*/  S2R R48, SR_TID.X ;  /* 0x0000000000307919 */ /* 0x000e640000002100 */
[----:B-1----:R-:W-:-:S13]  /*0020*/  ISETP.GE.U32.AND P1, PT, R48, 0x20, PT ;  /* 0x000000203000780c */ /* 0x002fda0003f26070 */
[----:B------:R-:W-:Y:S05]  /*0030*/  @P1 BRA `(.L_x_0) ;  /* 0x0000000000b81947 */ /* 0x000fea0003800000 */
[----:B------:R-:W1:Y:S01]  /*0040*/  S2UR UR6, SR_CgaCtaId ;  /* 0x00000000000679c3 */ /* 0x000e620000008800 */
[----:B------:R-:W-:Y:S01]  /*0050*/  NOP ;  /* 0x0000000000007918 */ /* 0x000fe20000000000 */
[----:B------:R-:W-:Y:S02]  /*0060*/  UMOV UR4, 0x40 ;  /* 0x0000004000047882 */ /* 0x000fe40000000000 */
[----:B-1----:R-:W-:-:S09]  /*0070*/  ULEA UR4, UR6, UR4, 0x18 ;  /* 0x0000000406047291 */ /* 0x002fd2000f8ec0ff */
[----:B------:R-:W1:Y:S01]  /*0080*/  LDS.U8 R0, [UR4] ;  /* 0x00000004ff007984 */ /* 0x000e620008000000 */
[----:B------:R-:W-:Y:S02]  /*0090*/  UMOV UR4, 0x400 ;  /* 0x0000040000047882 */ /* 0x000fe40000000000 */
[----:B------:R-:W-:Y:S01]  /*00a0*/  ULEA UR4, UR6, UR4, 0x18 ;  /* 0x0000000406047291 */ /* 0x000fe2000f8ec0ff */
[----:B-1----:R-:W-:-:S13]  /*00b0*/  ISETP.NE.AND P0, PT, R0, RZ, PT ;  /* 0x000000ff0000720c */ /* 0x002fda0003f05270 */
[----:B------:R-:W-:Y:S05]  /*00c0*/  @P0 BRA `(.L_x_1) ;  /* 0x00000000007c0947 */ /* 0x000fea0003800000 */
[----:B------:R-:W-:-:S13]  /*00d0*/  ELECT P0, URZ, PT ;  /* 0x0000000000ff782f */ /* 0x000fda0003800000 */
[----:B------:R-:W-:Y:S05]  /*00e0*/  @!P0 BRA `(.L_x_2) ;  /* 0x0000000000848947 */ /* 0x000fea0003800000 */
[----:B------:R-:W-:Y:S01]  /*00f0*/  UMOV UR5, 0x2 ;  /* 0x0000000200057882 */ /* 0x000fe20000000000 */
[----:B------:R-:W-:Y:S02]  /*0100*/  IMAD.MOV.U32 R4, RZ, RZ, 0x1 ;  /* 0x00000001ff047424 */ /* 0x000fe400078e00ff */
[----:B------:R-:W-:Y:S02]  /*0110*/  IMAD.MOV.U32 R5, RZ, RZ, 0x3 ;  /* 0x00000003ff057424 */ /* 0x000fe400078e00ff */
[----:B------:R-:W-:Y:S04]  /*0120*/  DEPBAR.LE SB1, 0x36 ;  /* 0x00009d800000791a */ /* 0x000fe80000000000 */
[----:B------:R-:W1:Y:S02]  /*0130*/  UTCATOMSWS.FIND_AND_SET.ALIGN UP0, UR5, UR5 ;  /* 0x00000005000575e3 */ /* 0x000e640008000800 */
[----:B-1----:R-:W-:-:S04]  /*0140*/  PLOP3.LUT P0, PT, PT, PT, UP0, 0x80, 0x8 ;  /* 0x000000000008781c */ /* 0x002fc80003f0f008 */
[----:B------:R-:W-:-:S04]  /*0150*/  SEL R0, RZ, 0xffffffff, !P0 ;  /* 0xffffffffff007807 */ /* 0x000fc80004000000 */
[----:B------:R-:W-:Y:S01]  /*0160*/  ISETP.NE.AND P0, PT, R0, RZ, PT ;  /* 0x000000ff0000720c */ /* 0x000fe20003f05270 */
[----:B------:R-:W-:-:S12]  /*0170*/  IMAD.U32 R0, RZ, RZ, UR5 ;  /* 0x00000005ff007e24 */ /* 0x000fd8000f8e00ff */
[----:B------:R-:W-:Y:S05]  /*0180*/  @P0 BRA `(.L_x_3) ;  /* 0x0000000000240947 */ /* 0x000fea0003800000 */
.L_x_4:
[----:B------:R-:W-:Y:S05]  /*0190*/  NANOSLEEP 0x64 ;  /* 0x000000640000795d */ /* 0x000fea0003800000 */
[----:B------:R-:W-:-:S05]  /*01a0*/  UMOV UR5, 0x2 ;  /* 0x0000000200057882 */ /* 0x000fca0000000000 */
[----:B------:R-:W-:Y:S04]  /*01b0*/  DEPBAR.LE SB1, 0x36 ;  /* 0x00009d800000791a */ /* 0x000fe80000000000 */
[----:B------:R-:W1:Y:S02]  /*01c0*/  UTCATOMSWS.FIND_AND_SET.ALIGN UP0, UR5, UR5 ;  /* 0x00000005000575e3 */ /* 0x000e640008000800 */
[----:B-1----:R-:W-:-:S04]  /*01d0*/  PLOP3.LUT P0, PT, PT, PT, UP0, 0x80, 0x8 ;  /* 0x000000000008781c */ /* 0x002fc80003f0f008 */
[----:B------:R-:W-:-:S04]  /*01e0*/  SEL R0, RZ, 0xffffffff, !P0 ;  /* 0xffffffffff007807 */ /* 0x000fc80004000000 */
[----:B------:R-:W-:Y:S01]  /*01f0*/  ISETP.NE.AND P0, PT, R0, RZ, PT ;  /* 0x000000ff0000720c */ /* 0x000fe20003f05270 */
[----:B------:R-:W-:-:S12]  /*0200*/  IMAD.U32 R0, RZ, RZ, UR5 ;  /* 0x00000005ff007e24 */ /* 0x000fd8000f8e00ff */
[----:B------:R-:W-:Y:S05]  /*0210*/  @!P0 BRA `(.L_x_4) ;  /* 0xfffffffc00dc8947 */ /* 0x000fea000383ffff */
.L_x_3:
[C---:B------:R-:W-:Y:S01]  /*0220*/  VIADD R3, R0.reuse, 0x10 ;  /* 0x0000001000037836 */ /* 0x040fe20000000000 */
[----:B------:R-:W-:Y:S01]  /*0230*/  UMOV UR5, 0x50 ;  /* 0x0000005000057882 */ /* 0x000fe20000000000 */
[----:B------:R-:W-:Y:S01]  /*0240*/  SHF.L.U32 R2, R5, R0, RZ ;  /* 0x0000000005027219 */ /* 0x000fe200000006ff */
[----:B------:R-:W-:Y:S01]  /*0250*/  ULEA UR5, UR6, UR5, 0x18 ;  /* 0x0000000506057291 */ /* 0x000fe2000f8ec0ff */
[----:B------:R-:W-:Y:S01]  /*0260*/  IMAD.SHL.U32 R0, R0, 0x20, RZ ;  /* 0x0000002000007824 */ /* 0x000fe200078e00ff */
[----:B------:R-:W-:-:S04]  /*0270*/  SHF.L.U32 R3, R4, R3, RZ ;  /* 0x0000000304037219 */ /* 0x000fc800000006ff */
[----:B------:R-:W-:-:S05]  /*0280*/  LOP3.LUT R2, R3, R2, RZ, 0xfc, !PT ;  /* 0x0000000203027212 */ /* 0x000fca00078efcff */
[----:B------:R1:W-:Y:S04]  /*0290*/  ATOMS.OR RZ, [UR5], R2 ;  /* 0x00000002ffff798c */ /* 0x0003e8000b000005 */
[----:B------:R1:W-:Y:S01]  /*02a0*/  STS [UR4], R0 ;  /* 0x00000000ff007988 */ /* 0x0003e20008000804 */
[----:B------:R-:W-:Y:S05]  /*02b0*/  BRA `(.L_x_2) ;  /* 0x0000000000107947 */ /* 0x000fea0003800000 */
.L_x_1:
[----:B------:R-:W-:Y:S01]  /*02c0*/  IMAD.MOV.U32 R0, RZ, RZ, -0x1 ;  /* 0xffffffffff007424 */ /* 0x000fe200078e00ff */
[----:B------:R-:W-:-:S04]  /*02d0*/  MOV R2, 0x300 ;  /* 0x0000030000027802 */ /* 0x000fc80000000f00 */
[----:B------:R1:W-:Y:S03]  /*02e0*/  STS [UR4], R0 ;  /* 0x00000000ff007988 */ /* 0x0003e60008000804 */
[----:B01----:R-:W-:Y:S05]  /*02f0*/  CALL.REL.NOINC `($__internal_1_$__cuda_sm10x_tcgen05_guardrail_trap_phase_invalid_during_alloc) ;  /* 0x0000001800587944 */ /* 0x003fea0003c00000 */
.L_x_2:
[----:B------:R-:W-:Y:S05]  /*0300*/  WARPSYNC.ALL ;  /* 0x0000000000007948 */ /* 0x000fea0003800000 */
[----:B------:R-:W-:Y:S01]  /*0310*/  NOP ;  /* 0x0000000000007918 */ /* 0x000fe20000000000 */
.L_x_0:
[----:B------:R-:W2:Y:S08]  /*0320*/  S2UR UR9, SR_CgaCtaId ;  /* 0x00000000000979c3 */ /* 0x000eb00000008800 */
[----:B------:R-:W-:Y:S01]  /*0330*/  BAR.SYNC.DEFER_BLOCKING 0x0 ;  /* 0x0000000000007b1d */ /* 0x000fe20000010000 */
[----:B------:R-:W-:Y:S02]  /*0340*/  SHF.R.U32.HI R47, RZ, 0x5, R48 ;  /* 0x00000005ff2f7819 */ /* 0x000fe40000011630 */
[----:B------:R-:W-:-:S02]  /*0350*/  LOP3.LUT R34, R48, 0xf, RZ, 0xc0, !PT ;  /* 0x0000000f30227812 */ /* 0x000fc400078ec0ff */
[----:B------:R-:W-:Y:S01]  /*0360*/  SGXT.U32 R47, R47, 0x3 ;  /* 0x000000032f2f781a */ /* 0x000fe20000000000 */
[----:B------:R-:W-:Y:S02]  /*0370*/  UMOV UR4, 0x400 ;  /* 0x0000040000047882 */ /* 0x000fe40000000000 */
[----:B------:R-:W3:Y:S01]  /*0380*/  LDC.64 R10, c[0x0][0x380] ;  /* 0x0000e000ff0a7b82 */ /* 0x000ee20000000a00 */
[----:B------:R-:W4:Y:S01]  /*0390*/  LDCU.64 UR12, c[0x0][0x358] ;  /* 0x00006b00ff0c77ac */ /* 0x000f220008000a00 */
[C---:B------:R-:W-:Y:S02]  /*03a0*/  LOP3.LUT R50, R47.reuse, 0x8, RZ, 0xfc, !PT ;  /* 0x000000082f327812 */ /* 0x040fe400078efcff */
[C---:B------:R-:W-:Y:S02]  /*03b0*/  LOP3.LUT R37, R47.reuse, 0x28, RZ, 0xfc, !PT ;  /* 0x000000282f257812 */ /* 0x040fe400078efcff */
[C---:B------:R-:W-:Y:S01]  /*03c0*/  LOP3.LUT R39, R47.reuse, 0x38, RZ, 0xfc, !PT ;  /* 0x000000382f277812 */ /* 0x040fe200078efcff */
[----:B------:R-:W-:Y:S01]  /*03d0*/  IMAD.SHL.U32 R4, R50, 0x10, RZ ;  /* 0x0000001032047824 */ /* 0x000fe200078e00ff */
[----:B------:R-:W-:Y:S01]  /*03e0*/  LOP3.LUT R42, R47, 0x50, RZ, 0xfc, !PT ;  /* 0x000000502f2a7812 */ /* 0x000fe200078efcff */
[----:B------:R-:W-:Y:S01]  /*03f0*/  IMAD.SHL.U32 R28, R37, 0x10, RZ ;  /* 0x00000010251c7824 */ /* 0x000fe200078e00ff */
[----:B------:R-:W-:Y:S01]  /*0400*/  LOP3.LUT R44, R47, 0x60, RZ, 0xfc, !PT ;  /* 0x000000602f2c7812 */ /* 0x000fe200078efcff */
[----:B------:R-:W-:Y:S01]  /*0410*/  IMAD.SHL.U32 R7, R39, 0x10, RZ ;  /* 0x0000001027077824 */ /* 0x000fe200078e00ff */
[----:B------:R-:W-:Y:S01]  /*0420*/  LOP3.LUT R49, R48, 0xe0, RZ, 0xc0, !PT ;  /* 0x000000e030317812 */ /* 0x000fe200078ec0ff */
[----:B------:R-:W-:Y:S01]  /*0430*/  IMAD.SHL.U32 R5, R42, 0x10, RZ ;  /* 0x000000102a057824 */ /* 0x000fe200078e00ff */
[C---:B------:R-:W-:Y:S01]  /*0440*/  LOP3.LUT R3, R47.reuse, 0x18, RZ, 0xfc, !PT ;  /* 0x000000182f037812 */ /* 0x040fe200078efcff */
[----:B------:R-:W-:Y:S01]  /*0450*/  IMAD.SHL.U32 R52, R44, 0x10, RZ ;  /* 0x000000102c347824 */ /* 0x000fe200078e00ff */
[----:B--2---:R-:W-:Y:S01]  /*0460*/  ULEA UR10, UR9, UR4, 0x18 ;  /* 0x00000004090a7291 */ /* 0x004fe2000f8ec0ff */
[----:B------:R-:W-:-:S02]  /*0470*/  LOP3.LUT R36, R47, 0x20, RZ, 0xfc, !PT ;  /* 0x000000202f247812 */ /* 0x000fc400078efcff */
[----:B------:R-:W-:Y:S01]  /*0480*/  LOP3.LUT R38, R47, 0x30, RZ, 0xfc, !PT ;  /* 0x000000302f267812 */ /* 0x000fe200078efcff */
[----:B------:R-:W-:Y:S01]  /*0490*/  IMAD.SHL.U32 R24, R3, 0x10, RZ ;  /* 0x0000001003187824 */ /* 0x000fe200078e00ff */
[C---:B------:R-:W-:Y:S01]  /*04a0*/  LOP3.LUT R41, R47.reuse, 0x48, RZ, 0xfc, !PT ;  /* 0x000000482f297812 */ /* 0x040fe200078efcff */
[----:B------:R-:W-:Y:S01]  /*04b0*/  IMAD.SHL.U32 R26, R36, 0x10, RZ ;  /* 0x00000010241a7824 */ /* 0x000fe200078e00ff */
[----:B-1----:R-:W-:Y:S01]  /*04c0*/  LOP3.LUT R2, R47, 0x10, RZ, 0xfc, !PT ;  /* 0x000000102f027812 */ /* 0x002fe200078efcff */
[----:B------:R-:W-:Y:S01]  /*04d0*/  IMAD.SHL.U32 R30, R38, 0x10, RZ ;  /* 0x00000010261e7824 */ /* 0x000fe200078e00ff */
[----:B------:R-:W1:Y:S01]  /*04e0*/  LDS R53, [UR10] ;  /* 0x0000000aff357984 */ /* 0x000e620008000800 */
[-C--:B---3--:R-:W-:Y:S01]  /*04f0*/  LEA R12, P3, R50, R10.reuse, 0x5 ;  /* 0x0000000a320c7211 */ /* 0x088fe200078628ff */
[----:B------:R-:W-:Y:S01]  /*0500*/  IMAD.SHL.U32 R8, R41, 0x10, RZ ;  /* 0x0000001029087824 */ /* 0x000fe200078e00ff */
[----:B------:R-:W-:Y:S01]  /*0510*/  LEA R18, P5, R37, R10, 0x5 ;  /* 0x0000000a25127211 */ /* 0x000fe200078a28ff */
[----:B------:R-:W-:Y:S01]  /*0520*/  IMAD.SHL.U32 R6, R2, 0x10, RZ ;  /* 0x0000001002067824 */ /* 0x000fe200078e00ff */
[----:B------:R-:W-:-:S02]  /*0530*/  LEA.HI.X R13, R4, R11, RZ, 0x1, P3 ;  /* 0x0000000b040d7211 */ /* 0x000fc400018f0cff */
[-C--:B------:R-:W-:Y:S02]  /*0540*/  LEA R22, P3, R39, R10.reuse, 0x5 ;  /* 0x0000000a27167211 */ /* 0x080fe400078628ff */
[-C--:B------:R-:W-:Y:S01]  /*0550*/  LEA.HI.X R19, R28, R11.reuse, RZ, 0x1, P5 ;  /* 0x0000000b1c137211 */ /* 0x080fe200028f0cff */
[----:B------:R-:W-:Y:S01]  /*0560*/  IMAD.WIDE.U32 R12, R34, 0x2, R12 ;  /* 0x00000002220c7825 */ /* 0x000fe200078e000c */
[-C--:B------:R-:W-:Y:S02]  /*0570*/  LEA R28, P5, R42, R10.reuse, 0x5 ;  /* 0x0000000a2a1c7211 */ /* 0x080fe400078a28ff */
[-C--:B------:R-:W-:Y:S02]  /*0580*/  LEA.HI.X R23, R7, R11.reuse, RZ, 0x1, P3 ;  /* 0x0000000b07177211 */ /* 0x080fe400018f0cff */
[----:B------:R-:W-:Y:S02]  /*0590*/  LEA R4, P3, R44, R10, 0x5 ;  /* 0x0000000a2c047211 */ /* 0x000fe400078628ff */
[----:B------:R-:W-:-:S02]  /*05a0*/  LEA.HI.X R29, R5, R11, RZ, 0x1, P5 ;  /* 0x0000000b051d7211 */ /* 0x000fc400028f0cff */
[-C--:B------:R-:W-:Y:S01]  /*05b0*/  LEA.HI.X R5, R52, R11.reuse, RZ, 0x1, P3 ;  /* 0x0000000b34057211 */ /* 0x080fe200018f0cff */
[----:B------:R-:W-:Y:S01]  /*05c0*/  BAR.SYNC.DEFER_BLOCKING 0x0 ;  /* 0x0000000000007b1d */ /* 0x000fe20000010000 */
[-C--:B------:R-:W-:Y:S02]  /*05d0*/  IADD3 R54, P0, PT, R49, R10.reuse, RZ ;  /* 0x0000000a31367210 */ /* 0x080fe40007f1e0ff */
[-C--:B------:R-:W-:Y:S02]  /*05e0*/  LEA R14, P2, R3, R10.reuse, 0x5 ;  /* 0x0000000a030e7211 */ /* 0x080fe400078428ff */
[----:B------:R-:W-:Y:S01]  /*05f0*/  LOP3.LUT R40, R47, 0x40, RZ, 0xfc, !PT ;  /* 0x000000402f287812 */ /* 0x000fe200078efcff */
[----:B------:R-:W-:Y:S01]  /*0600*/  IMAD.X R55, RZ, RZ, R11, P0 ;  /* 0x000000ffff377224 */ /* 0x000fe200000e060b */
[-C--:B------:R-:W-:Y:S02]  /*0610*/  LEA R16, P0, R36, R10.reuse, 0x5 ;  /* 0x0000000a24107211 */ /* 0x080fe400078028ff */
[----:B------:R-:W-:Y:S01]  /*0620*/  LEA R20, P4, R38, R10, 0x5 ;  /* 0x0000000a26147211 */ /* 0x000fe200078828ff */
[----:B------:R-:W-:Y:S01]  /*0630*/  IMAD.SHL.U32 R9, R40, 0x10, RZ ;  /* 0x0000001028097824 */ /* 0x000fe200078e00ff */
[----:B------:R-:W-:-:S02]  /*0640*/  LEA.HI.X R15, R24, R11, RZ, 0x1, P2 ;  /* 0x0000000b180f7211 */ /* 0x000fc400010f0cff */
[C---:B------:R-:W-:Y:S02]  /*0650*/  LOP3.LUT R46, R47.reuse, 0x70, RZ, 0xfc, !PT ;  /* 0x000000702f2e7812 */ /* 0x040fe400078efcff */
[C---:B------:R-:W-:Y:S02]  /*0660*/  LOP3.LUT R43, R47.reuse, 0x58, RZ, 0xfc, !PT ;  /* 0x000000582f2b7812 */ /* 0x040fe400078efcff */
[----:B------:R-:W-:Y:S02]  /*0670*/  LOP3.LUT R45, R47, 0x68, RZ, 0xfc, !PT ;  /* 0x000000682f2d7812 */ /* 0x000fe400078efcff */
[-C--:B------:R-:W-:Y:S01]  /*0680*/  LEA R32, P6, R2, R10.reuse, 0x5 ;  /* 0x0000000a02207211 */ /* 0x080fe200078c28ff */
[----:B------:R-:W-:Y:S01]  /*0690*/  IMAD.WIDE.U32 R22, R34, 0x2, R22 ;  /* 0x0000000222167825 */ /* 0x000fe200078e0016 */
[-C--:B------:R-:W-:Y:S02]  /*06a0*/  LEA.HI.X R17, R26, R11.reuse, RZ, 0x1, P0 ;  /* 0x0000000b1a117211 */ /* 0x080fe400000f0cff */
[-C--:B------:R-:W-:Y:S01]  /*06b0*/  LEA.HI.X R21, R30, R11.reuse, RZ, 0x1, P4 ;  /* 0x0000000b1e157211 */ /* 0x080fe200020f0cff */
[----:B----4-:R2:W5:Y:S01]  /*06c0*/  LDG.E.U16 R52, desc[UR12][R12.64] ;  /* 0x0000000c0c347981 */ /* 0x010562000c1e1500 */
[-C--:B------:R-:W-:Y:S01]  /*06d0*/  LEA R26, P0, R41, R10.reuse, 0x5 ;  /* 0x0000000a291a7211 */ /* 0x080fe200078028ff */
[----:B------:R-:W-:Y:S01]  /*06e0*/  IMAD.WIDE.U32 R14, R34, 0x2, R14 ;  /* 0x00000002220e7825 */ /* 0x000fe200078e000e */
[-C--:B------:R-:W-:Y:S01]  /*06f0*/  LEA R24, P2, R40, R10.reuse, 0x5 ;  /* 0x0000000a28187211 */ /* 0x080fe200078428ff */
[----:B------:R3:W5:Y:S01]  /*0700*/  LDG.E.U16 R22, desc[UR12][R22.64] ;  /* 0x0000000c16167981 */ /* 0x000762000c1e1500 */
[-C--:B------:R-:W-:Y:S01]  /*0710*/  LEA.HI.X R27, R8, R11.reuse, RZ, 0x1, P0 ;  /* 0x0000000b081b7211 */ /* 0x080fe200000f0cff */
[----:B------:R-:W-:Y:S01]  /*0720*/  IMAD.SHL.U32 R58, R46, 0x10, RZ ;  /* 0x000000102e3a7824 */ /* 0x000fe200078e00ff */
[-C--:B------:R-:W-:Y:S01]  /*0730*/  LEA.HI.X R33, R6, R11.reuse, RZ, 0x1, P6 ;  /* 0x0000000b06217211 */ /* 0x080fe200030f0cff */
[----:B------:R-:W-:Y:S01]  /*0740*/  IMAD.WIDE.U32 R20, R34, 0x2, R20 ;  /* 0x0000000222147825 */ /* 0x000fe200078e0014 */
[-C--:B------:R-:W-:Y:S01]  /*0750*/  LEA.HI.X R25, R9, R11.reuse, RZ, 0x1, P2 ;  /* 0x0000000b09197211 */ /* 0x080fe200010f0cff */
[----:B--2---:R-:W2:Y:S01]  /*0760*/  LDC.64 R12, c[0x0][0x388] ;  /* 0x0000e200ff0c7b82 */ /* 0x004ea20000000a00 */
[-C--:B------:R-:W-:Y:S01]  /*0770*/  LEA R8, P0, R46, R10.reuse, 0x5 ;  /* 0x0000000a2e087211 */ /* 0x080fe200078028ff */
[----:B------:R-:W-:Y:S01]  /*0780*/  IMAD.SHL.U32 R0, R43, 0x10, RZ ;  /* 0x000000102b007824 */ /* 0x000fe200078e00ff */
[----:B------:R-:W-:Y:S01]  /*0790*/  LOP3.LUT R47, R47, 0x78, RZ, 0xfc, !PT ;  /* 0x000000782f2f7812 */ /* 0x000fe200078efcff */
[----:B------:R-:W-:Y:S01]  /*07a0*/  IMAD.SHL.U32 R56, R45, 0x10, RZ ;  /* 0x000000102d387824 */ /* 0x000fe200078e00ff */
[-C--:B------:R-:W-:Y:S01]  /*07b0*/  LEA R30, P4, R43, R10.reuse, 0x5 ;  /* 0x0000000a2b1e7211 */ /* 0x080fe200078828ff */
[----:B------:R-:W5:Y:S01]  /*07c0*/  LDG.E.U16 R14, desc[UR12][R14.64] ;  /* 0x0000000c0e0e7981 */ /* 0x000f62000c1e1500 */
[----:B------:R-:W-:Y:S01]  /*07d0*/  LEA R6, P2, R45, R10, 0x5 ;  /* 0x0000000a2d067211 */ /* 0x000fe200078428ff */
[----:B------:R-:W-:Y:S01]  /*07e0*/  IMAD.SHL.U32 R60, R47, 0x10, RZ ;  /* 0x000000102f3c7824 */ /* 0x000fe200078e00ff */
[----:B------:R-:W-:-:S02]  /*07f0*/  LEA.HI.X R9, R58, R11, RZ, 0x1, P0 ;  /* 0x0000000b3a097211 */ /* 0x000fc400000f0cff */
[----:B------:R-:W-:Y:S01]  /*0800*/  LOP3.LUT R51, R48, 0x1f, RZ, 0xc0, !PT ;  /* 0x0000001f30337812 */ /* 0x000fe200078ec0ff */
[----:B------:R-:W-:Y:S01]  /*0810*/  IMAD.WIDE.U32 R18, R34, 0x2, R18 ;  /* 0x0000000222127825 */ /* 0x000fe200078e0012 */
[-C--:B------:R-:W-:Y:S02]  /*0820*/  LEA.HI.X R31, R0, R11.reuse, RZ, 0x1, P4 ;  /* 0x0000000b001f7211 */ /* 0x080fe400020f0cff */
[-C--:B------:R-:W-:Y:S01]  /*0830*/  LEA.HI.X R7, R56, R11.reuse, RZ, 0x1, P2 ;  /* 0x0000000b38077211 */ /* 0x080fe200010f0cff */
[----:B------:R2:W5:Y:S01]  /*0840*/  LDG.E.U16 R15, desc[UR12][R20.64] ;  /* 0x0000000c140f7981 */ /* 0x000562000c1e1500 */
[----:B------:R-:W-:Y:S01]  /*0850*/  IMAD.SHL.U32 R0, R49, 0x2, RZ ;  /* 0x0000000231007824 */ /* 0x000fe200078e00ff */
[----:B------:R-:W-:Y:S01]  /*0860*/  LEA R10, P5, R47, R10, 0x5 ;  /* 0x0000000a2f0a7211 */ /* 0x000fe200078a28ff */
[----:B------:R-:W-:Y:S01]  /*0870*/  IMAD.WIDE.U32 R24, R34, 0x2, R24 ;  /* 0x0000000222187825 */ /* 0x000fe200078e0018 */
[----:B---3--:R-:W-:Y:S01]  /*0880*/  SHF.R.U32.HI R23, RZ, 0x5, R48 ;  /* 0x00000005ff177819 */ /* 0x008fe20000011630 */
[----:B------:R-:W5:Y:S01]  /*0890*/  LDG.E.U16 R18, desc[UR12][R18.64] ;  /* 0x0000000c12127981 */ /* 0x000f62000c1e1500 */
[----:B------:R-:W-:Y:S01]  /*08a0*/  LEA.HI.X R11, R60, R11, RZ, 0x1, P5 ;  /* 0x0000000b3c0b7211 */ /* 0x000fe200028f0cff */
[----:B------:R-:W-:Y:S01]  /*08b0*/  IMAD.WIDE.U32 R4, R34, 0x2, R4 ;  /* 0x0000000222047825 */ /* 0x000fe200078e0004 */
[----:B--2---:R-:W-:-:S03]  /*08c0*/  LEA R20, P0, R49, R12, 0x2 ;  /* 0x0000000c31147211 */ /* 0x004fc600078010ff */
[----:B------:R-:W-:Y:S01]  /*08d0*/  IMAD.WIDE.U32 R8, R34, 0x2, R8 ;  /* 0x0000000222087825 */ /* 0x000fe200078e0008 */
[C---:B------:R-:W-:Y:S01]  /*08e0*/  LEA R12, P2, R50.reuse, R12, 0x7 ;  /* 0x0000000c320c7211 */ /* 0x040fe200078438ff */
[----:B------:R2:W5:Y:S02]  /*08f0*/  LDG.E.U16 R24, desc[UR12][R24.64] ;  /* 0x0000000c18187981 */ /* 0x000564000c1e1500 */
[----:B------:R-:W-:Y:S01]  /*0900*/  IMAD.SHL.U32 R50, R50, 0x40, RZ ;  /* 0x0000004032327824 */ /* 0x000fe200078e00ff */
[-C--:B------:R-:W-:Y:S01]  /*0910*/  LEA.HI.X R21, R0, R13.reuse, RZ, 0x1, P0 ;  /* 0x0000000d00157211 */ /* 0x080fe200000f0cff */
[----:B------:R-:W-:Y:S01]  /*0920*/  IMAD.WIDE.U32 R16, R34, 0x2, R16 ;  /* 0x0000000222107825 */ /* 0x000fe200078e0010 */
[----:B------:R-:W-:Y:S01]  /*0930*/  R2UR UR8, R23 ;  /* 0x00000000170872ca */ /* 0x000fe200000e0000 */
[----:B------:R3:W5:Y:S01]  /*0940*/  LDG.E.U16 R8, desc[UR12][R8.64] ;  /* 0x0000000c08087981 */ /* 0x000762000c1e1500 */
[----:B------:R-:W-:Y:S01]  /*0950*/  LEA.HI.X R13, R50, R13, RZ, 0x1, P2 ;  /* 0x0000000d320d7211 */ /* 0x000fe200010f0cff */
[----:B------:R-:W-:Y:S01]  /*0960*/  IMAD.WIDE.U32 R6, R34, 0x2, R6 ;  /* 0x0000000222067825 */ /* 0x000fe200078e0006 */
[----:B------:R-:W-:Y:S01]  /*0970*/  LOP3.LUT R23, R48, 0x60, RZ, 0xc0, !PT ;  /* 0x0000006030177812 */ /* 0x000fe200078ec0ff */
[----:B------:R4:W5:Y:S01]  /*0980*/  LDG.E.U16 R16, desc[UR12][R16.64] ;  /* 0x0000000c10107981 */ /* 0x000962000c1e1500 */
[----:B--2---:R-:W-:Y:S01]  /*0990*/  SHF.R.S32.HI R25, RZ, 0x7, R48 ;  /* 0x00000007ff197819 */ /* 0x004fe20000011430 */
[C---:B------:R-:W-:Y:S01]  /*09a0*/  IMAD.WIDE.U32 R32, R34.reuse, 0x2, R32 ;  /* 0x0000000222207825 */ /* 0x040fe200078e0020 */
[----:B-1----:R-:W-:Y:S01]  /*09b0*/  R2UR UR11, R53 ;  /* 0x00000000350b72ca */ /* 0x002fe200000e0000 */
[----:B------:R4:W5:Y:S02]  /*09c0*/  LDG.E.U16 R4, desc[UR12][R4.64] ;  /* 0x0000000c04047981 */ /* 0x000964000c1e1500 */
[----:B------:R-:W-:-:S04]  /*09d0*/  IMAD.WIDE.U32 R26, R34, 0x2, R26 ;  /* 0x00000002221a7825 */ /* 0x000fc800078e001a */
[C---:B------:R-:W-:Y:S01]  /*09e0*/  IMAD.WIDE.U32 R28, R34.reuse, 0x2, R28 ;  /* 0x00000002221c7825 */ /* 0x040fe200078e001c */
[----:B------:R4:W5:Y:S03]  /*09f0*/  LDG.E.U16 R6, desc[UR12][R6.64] ;  /* 0x0000000c06067981 */ /* 0x000966000c1e1500 */
[----:B------:R-:W-:-:S04]  /*0a00*/  IMAD.WIDE.U32 R30, R34, 0x2, R30 ;  /* 0x00000002221e7825 */ /* 0x000fc800078e001e */
[----:B------:R-:W-:-:S04]  /*0a10*/  IMAD.WIDE.U32 R10, R34, 0x2, R10 ;  /* 0x00000002220a7825 */ /* 0x000fc800078e000a */
[----:B------:R-:W-:-:S04]  /*0a20*/  IMAD.WIDE.U32 R54, R34, 0x2, R54 ;  /* 0x0000000222367825 */ /* 0x000fc800078e0036 */
[----:B------:R-:W-:-:S04]  /*0a30*/  IMAD.WIDE.U32 R20, R51, 0x2, R20 ;  /* 0x0000000233147825 */ /* 0x000fc800078e0014 */
[----:B------:R-:W-:Y:S01]  /*0a40*/  IMAD.WIDE.U32 R12, R51, 0x2, R12 ;  /* 0x00000002330c7825 */ /* 0x000fe200078e000c */
[----:B---3--:R-:W-:Y:S01]  /*0a50*/  SGXT R9, R25, 0x1 ;  /* 0x000000011909781a */ /* 0x008fe20000000200 */
[----:B------:R4:W5:Y:S02]  /*0a60*/  LDG.E.U16 R35, desc[UR12][R54.64] ;  /* 0x0000000c36237981 */ /* 0x000964000c1e1500 */
[----:B------:R-:W-:Y:S02]  /*0a70*/  IMAD R34, R34, 0x2, R23 ;  /* 0x0000000222227824 */ /* 0x000fe400078e0217 */
[----:B------:R4:W5:Y:S04]  /*0a80*/  LDG.E.U16 R32, desc[UR12][R32.64] ;  /* 0x0000000c20207981 */ /* 0x000968000c1e1500 */
[----:B------:R4:W5:Y:S01]  /*0a90*/  LDG.E.U16 R26, desc[UR12][R26.64] ;  /* 0x0000000c1a1a7981 */ /* 0x000962000c1e1500 */
[----:B------:R-:W-:-:S03]  /*0aa0*/  LOP3.LUT R9, R34, 0x90, R9, 0x78, !PT ;  /* 0x0000009022097812 */ /* 0x000fc600078e7809 */
[----:B------:R4:W5:Y:S04]  /*0ab0*/  LDG.E.U16 R28, desc[UR12][R28.64] ;  /* 0x0000000c1c1c7981 */ /* 0x000968000c1e1500 */
[----:B------:R4:W5:Y:S04]  /*0ac0*/  LDG.E.U16 R30, desc[UR12][R30.64] ;  /* 0x0000000c1e1e7981 */ /* 0x000968000c1e1500 */
[----:B------:R4:W5:Y:S04]  /*0ad0*/  LDG.E.U16 R10, desc[UR12][R10.64] ;  /* 0x0000000c0a0a7981 */ /* 0x000968000c1e1500 */
[----:B------:R4:W5:Y:S04]  /*0ae0*/  LDG.E.U16 R17, desc[UR12][R20.64] ;  /* 0x0000000c14117981 */ /* 0x000968000c1e1500 */
[----:B------:R4:W5:Y:S04]  /*0af0*/  LDG.E.U16 R5, desc[UR12][R20.64+0x40] ;  /* 0x0000400c14057981 */ /* 0x000968000c1e1500 */
[----:B------:R4:W5:Y:S04]  /*0b00*/  LDG.E.U16 R7, desc[UR12][R12.64] ;  /* 0x0000000c0c077981 */ /* 0x000968000c1e1500 */
[----:B------:R4:W5:Y:S01]  /*0b10*/  LDG.E.U16 R19, desc[UR12][R12.64+0x40] ;  /* 0x0000400c0c137981 */ /* 0x000962000c1e1500 */
[----:B------:R-:W-:Y:S05]  /*0b20*/  @P1 BRA `(.L_x_5) ;  /* 0x0000000000181947 */ /* 0x000fea0003800000 */
[----:B------:R-:W-:Y:S01]  /*0b30*/  ELECT P0, URZ, PT ;  /* 0x0000000000ff782f */ /* 0x000fe20003800000 */
[----:B----4-:R-:W-:Y:S01]  /*0b40*/  IMAD.MOV.U32 R11, RZ, RZ, 0x1 ;  /* 0x00000001ff0b7424 */ /* 0x010fe200078e00ff */
[----:B------:R-:W-:Y:S01]  /*0b50*/  UMOV UR4, 0x40 ;  /* 0x0000004000047882 */ /* 0x000fe20000000000 */
[----:B------:R-:W-:Y:S01]  /*0b60*/  UVIRTCOUNT.DEALLOC.SMPOOL 0x80 ;  /* 0x000000800000784c */ /* 0x000fe20000000000 */
[----:B------:R-:W-:-:S09]  /*0b70*/  ULEA UR4, UR9, UR4, 0x18 ;  /* 0x0000000409047291 */ /* 0x000fd2000f8ec0ff */
[----:B------:R1:W-:Y:S03]  /*0b80*/  @P0 STS.U8 [UR4], R11 ;  /* 0x0000000bff000988 */ /* 0x0003e60008000004 */
.L_x_5:
[----:B------:R-:W-:Y:S01]  /*0b90*/  LOP3.LUT P2, RZ, R48, 0xff, RZ, 0xc0, !PT ;  /* 0x000000ff30ff7812 */ /* 0x000fe2000784c0ff */
[----:B-1--4-:R-:W-:Y:S01]  /*0ba0*/  IMAD R11, R49, 0x2, R51 ;  /* 0x00000002310b7824 */ /* 0x012fe200078e0233 */
[----:B-----5:R1:W-:Y:S01]  /*0bb0*/  STS.U16 [R9+UR10+0x100], R52 ;  /* 0x0001003409007988 */ /* 0x0203e2000800040a */
[----:B------:R-:W-:Y:S02]  /*0bc0*/  UMOV UR4, 0x1 ;  /* 0x0000000100047882 */ /* 0x000fe40000000000 */
[----:B------:R-:W-:Y:S01]  /*0bd0*/  IMAD.SHL.U32 R11, R11, 0x2, RZ ;  /* 0x000000020b0b7824 */ /* 0x000fe200078e00ff */
[----:B------:R2:W-:Y:S04]  /*0be0*/  STS.U16 [R9+UR10+0x300], R14 ;  /* 0x0003000e09007988 */ /* 0x0005e8000800040a */
[----:B------:R-:W-:Y:S01]  /*0bf0*/  STS.U16 [R9+UR10+0x200], R32 ;  /* 0x0002002009007988 */ /* 0x000fe2000800040a */
[----:B-1----:R-:W-:-:S02]  /*0c00*/  SHF.R.U32.HI R52, RZ, 0x1, R49 ;  /* 0x00000001ff347819 */ /* 0x002fc40000011631 */
[----:B------:R-:W-:Y:S01]  /*0c10*/  VOTEU.ALL UP0, P2 ;  /* 0x0000000000ff7886 */ /* 0x000fe20001000000 */
[----:B------:R-:W-:Y:S01]  /*0c20*/  VOTEU.ALL UP1, P2 ;  /* 0x0000000000ff7886 */ /* 0x000fe20001020000 */
[----:B------:R-:W-:Y:S01]  /*0c30*/  STS.U16 [R9+UR10+0x400], R16 ;  /* 0x0004001009007988 */ /* 0x000fe2000800040a */
[----:B------:R-:W-:Y:S02]  /*0c40*/  LOP3.LUT R12, R11, R52, RZ, 0x3c, !PT ;  /* 0x000000340b0c7212 */ /* 0x000fe400078e3cff */
[----:B------:R-:W-:-:S04]  /*0c50*/  @!UP0 UIADD3 UR4, UPT, UPT, -UR4, 0x100000, URZ ;  /* 0x0010000004048890 */ /* 0x000fc8000fffe1ff */
[----:B------:R-:W-:Y:S02]  /*0c60*/  @!UP0 USHF.L.U32 UR5, UR4, 0xb, URZ ;  /* 0x0000000b04058899 */ /* 0x000fe400080006ff */
[----:B------:R-:W-:Y:S01]  /*0c70*/  @!UP0 USHF.L.U32 UR4, UR4, 0x1, URZ ;  /* 0x0000000104048899 */ /* 0x000fe200080006ff */
[----:B------:R-:W-:Y:S01]  /*0c80*/  STS.U16 [R9+UR10+0x500], R18 ;  /* 0x0005001209007988 */ /* 0x000fe2000800040a */
[----:B--2---:R-:W-:Y:S01]  /*0c90*/  LOP3.LUT R14, R12, 0x40, RZ, 0x3c, !PT ;  /* 0x000000400c0e7812 */ /* 0x004fe200078e3cff */
[----:B------:R-:W-:Y:S02]  /*0ca0*/  UISETP.NE.U32.AND UP0, UPT, UR8, URZ, UPT ;  /* 0x000000ff0800728c */ /* 0x000fe4000bf05070 */
[----:B------:R-:W-:Y:S04]  /*0cb0*/  STS.U16 [R9+UR10+0x600], R15 ;  /* 0x0006000f09007988 */ /* 0x000fe8000800040a */
[----:B------:R-:W-:Y:S04]  /*0cc0*/  STS.U16 [R9+UR10+0x700], R22 ;  /* 0x0007001609007988 */ /* 0x000fe8000800040a */
[----:B------:R-:W-:Y:S04]  /*0cd0*/  STS.U16 [R9+UR10+0x800], R24 ;  /* 0x0008001809007988 */ /* 0x000fe8000800040a */
[----:B------:R-:W-:Y:S04]  /*0ce0*/  STS.U16 [R9+UR10+0x900], R26 ;  /* 0x0009001a09007988 */ /* 0x000fe8000800040a */
[----:B------:R-:W-:Y:S04]  /*0cf0*/  STS.U16 [R9+UR10+0xa00], R28 ;  /* 0x000a001c09007988 */ /* 0x000fe8000800040a */
[----:B------:R-:W-:Y:S04]  /*0d00*/  STS.U16 [R9+UR10+0xb00], R30 ;  /* 0x000b001e09007988 */ /* 0x000fe8000800040a */
[----:B------:R1:W-:Y:S04]  /*0d10*/  STS.U16 [R9+UR10+0xc00], R4 ;  /* 0x000c000409007988 */ /* 0x0003e8000800040a */
[----:B------:R2:W-:Y:S04]  /*0d20*/  STS.U16 [R9+UR10+0xd00], R6 ;  /* 0x000d000609007988 */ /* 0x0005e8000800040a */
[----:B------:R2:W-:Y:S01]  /*0d30*/  STS.U16 [R9+UR10+0xe00], R8 ;  /* 0x000e000809007988 */ /* 0x0005e2000800040a */
[----:B-1----:R-:W-:-:S03]  /*0d40*/  LOP3.LUT R4, R48, 0xff, RZ, 0xc0, !PT ;  /* 0x000000ff30047812 */ /* 0x002fc600078ec0ff */
[----:B------:R2:W-:Y:S04]  /*0d50*/  STS.U16 [R9+UR10], R35 ;  /* 0x0000002309007988 */ /* 0x0005e8000800040a */
[----:B------:R2:W-:Y:S04]  /*0d60*/  STS.U16 [R9+UR10+0xf00], R10 ;  /* 0x000f000a09007988 */ /* 0x0005e8000800040a */
[----:B------:R2:W-:Y:S04]  /*0d70*/  STS.U16 [R12+UR10+0x1000], R17 ;  /* 0x001000110c007988 */ /* 0x0005e8000800040a */
[----:B------:R2:W-:Y:S04]  /*0d80*/  STS.U16 [R12+UR10+0x1400], R7 ;  /* 0x001400070c007988 */ /* 0x0005e8000800040a */
[----:B------:R2:W-:Y:S04]  /*0d90*/  STS.U16 [R14+UR10+0x1000], R5 ;  /* 0x001000050e007988 */ /* 0x0005e8000800040a */
[----:B------:R2:W-:Y:S01]  /*0da0*/  STS.U16 [R14+UR10+0x1400], R19 ;  /* 0x001400130e007988 */ /* 0x0005e2000800040a */
[----:B------:R1:W-:Y:S06]  /*0db0*/  MEMBAR.ALL.CTA ;  /* 0x0000000000007992 */ /* 0x0003ec0000008000 */
[----:B-1----:R-:W-:Y:S04]  /*0dc0*/  FENCE.VIEW.ASYNC.S ;  /* 0x00000000000073c6 */ /* 0x002fe80000000000 */
[----:B------:R-:W1:Y:S02]  /*0dd0*/  FENCE.VIEW.ASYNC.S ;  /* 0x00000000000073c6 */ /* 0x000e640000000000 */
[----:B-1----:R2:W1:Y:S02]  /*0de0*/  @!UP1 SYNCS.EXCH.64 URZ, [UR10+0x1800], UR4 ;  /* 0x001800040aff95b2 */ /* 0x0024640008000100 */
[----:B-1----:R-:W-:Y:S06]  /*0df0*/  BAR.SYNC.DEFER_BLOCKING 0x0 ;  /* 0x0000000000007b1d */ /* 0x002fec0000010000 */
[----:B--2---:R-:W-:Y:S05]  /*0e00*/  BRA.U UP0, `(.L_x_6) ;  /* 0x00000001002c7547 */ /* 0x004fea000b800000 */
[----:B------:R-:W-:Y:S02]  /*0e10*/  UIADD3 UR4, UPT, UPT, UR10, 0x1000, URZ ;  /* 0x000010000a047890 */ /* 0x000fe4000fffe0ff */
[----:B------:R-:W-:Y:S02]  /*0e20*/  USHF.R.U32.HI UR5, URZ, 0x4, UR10 ;  /* 0x00000004ff057899 */ /* 0x000fe4000801160a */
[----:B------:R-:W-:Y:S02]  /*0e30*/  USHF.R.U32.HI UR6, URZ, 0x4, UR4 ;  /* 0x00000004ff067899 */ /* 0x000fe40008011604 */
[----:B------:R-:W-:Y:S02]  /*0e40*/  USGXT.U32 UR4, UR5, 0xe ;  /* 0x0000000e0504789a */ /* 0x000fe40008000000 */
[----:B------:R-:W-:Y:S01]  /*0e50*/  USGXT.U32 UR6, UR6, 0xe ;  /* 0x0000000e0606789a */ /* 0x000fe20008000000 */
[----:B------:R-:W-:Y:S01]  /*0e60*/  UMOV UR14, 0x0 ;  /* 0x00000000000e7882 */ /* 0x000fe20000000000 */
[----:B------:R-:W-:Y:S01]  /*0e70*/  UMOV UR15, 0x8110010 ;  /* 0x08110010000f7882 */ /* 0x000fe20000000000 */
[----:B------:R-:W-:Y:S01]  /*0e80*/  UMOV UR5, 0xc0004010 ;  /* 0xc000401000057882 */ /* 0x000fe20000000000 */
[----:B------:R-:W-:-:S05]  /*0e90*/  UMOV UR7, 0x40004040 ;  /* 0x4000404000077882 */ /* 0x000fca0000000000 */
[----:B------:R1:W-:Y:S01]  /*0ea0*/  UTCHMMA gdesc[UR4], gdesc[UR6], tmem[UR11], tmem[UR14], idesc[UR15], !UPT ;  /* 0x00ff0e06040075ea */ /* 0x0003e2000f80000b */
[----:B------:R-:W-:Y:S02]  /*0eb0*/  NOP ;  /* 0x0000000000007918 */ /* 0x000fe40000000000 */
.L_x_6:
[----:B------:R-:W-:Y:S01]  /*0ec0*/  ELECT P0, URZ, PT ;  /* 0x0000000000ff782f */ /* 0x000fe20003800000 */
[----:B-1----:R-:W-:-:S03]  /*0ed0*/  UIADD3 UR4, UPT, UPT, UR10, 0x1800, URZ ;  /* 0x000018000a047890 */ /* 0x002fc6000fffe0ff */
[----:B------:R-:W-:Y:S01]  /*0ee0*/  ISETP.LT.U32.AND P0, PT, R4, 0x20, P0 ;  /* 0x000000200400780c */ /* 0x000fe20000701070 */
[----:B------:R-:W-:-:S12]  /*0ef0*/  UMOV UR5, URZ ;  /* 0x000000ff00057c82 */ /* 0x000fd80008000000 */
[----:B------:R-:W-:Y:S01]  /*0f00*/  VOTEU.ANY UP0, P0 ;  /* 0x0000000000ff7886 */ /* 0x000fe20000000100 */
[----:B------:R-:W-:-:S04]  /*0f10*/  VOTEU.ANY UP1, P0 ;  /* 0x0000000000ff7886 */ /* 0x000fc80000020100 */
[----:B------:R-:W-:Y:S01]  /*0f20*/  @UP0 UMOV UR6, UR4 ;  /* 0x0000000400060c82 */ /* 0x000fe20008000000 */
[----:B------:R-:W-:Y:S01]  /*0f30*/  USHF.L.U32 UR4, UR8, 0x15, URZ ;  /* 0x0000001508047899 */ /* 0x000fe200080006ff */
[----:B------:R1:W-:Y:S01]  /*0f40*/  @UP1 UTCBAR [UR6], URZ ;  /* 0x000000ff060013e9 */ /* 0x0003e200080000ff */
[----:B------:R-:W-:Y:S01]  /*0f50*/  BAR.SYNC.DEFER_BLOCKING 0x0 ;  /* 0x0000000000007b1d */ /* 0x000fe20000010000 */
[----:B------:R-:W-:Y:S02]  /*0f60*/  USHF.L.U32 UR5, UR8, 0x3, URZ ;  /* 0x0000000308057899 */ /* 0x000fe400080006ff */
[----:B------:R-:W-:Y:S02]  /*0f70*/  ULOP3.LUT UR4, UR4, 0x600000, URZ, 0xc0, !UPT ;  /* 0x0060000004047892 */ /* 0x000fe4000f8ec0ff */
[----:B------:R-:W-:-:S04]  /*0f80*/  ULOP3.LUT UR5, UR5, 0x20, URZ, 0xc0, !UPT ;  /* 0x0000002005057892 */ /* 0x000fc8000f8ec0ff */
[----:B------:R-:W-:Y:S01]  /*0f90*/  UIADD3 UR4, UPT, UPT, UR5, UR4, UR11 ;  /* 0x0000000405047290 */ /* 0x000fe2000fffe00b */
[----:B------:R-:W2:Y:S02]  /*0fa0*/  SYNCS.PHASECHK.TRANS64.TRYWAIT P0, [UR10+0x1800], RZ ;  /* 0x001800ffff0075a7 */ /* 0x000ea4000800110a */
[----:B-12---:R-:W-:Y:S09]  /*0fb0*/  @!P0 BRA `(.L_x_7) ;  /* 0x0000000c00108947 */ /* 0x006ff20003800000 */
.L_x_11:
[----:B------:R-:W-:Y:S01]  /*0fc0*/  BAR.SYNC.DEFER_BLOCKING 0x0 ;  /* 0x0000000000007b1d */ /* 0x000fe20000010000 */
[C---:B------:R-:W-:Y:S01]  /*0fd0*/  LOP3.LUT R54, R48.reuse, 0x7, RZ, 0xc0, !PT ;  /* 0x0000000730367812 */ /* 0x040fe200078ec0ff */
[C---:B------:R-:W-:Y:S02]  /*0fe0*/  IMAD.SHL.U32 R53, R48.reuse, 0x10, RZ ;  /* 0x0000001030357824 */ /* 0x040fe400078e00ff */
[C---:B------:R-:W-:Y:S02]  /*0ff0*/  IMAD.SHL.U32 R55, R48.reuse, 0x100, RZ ;  /* 0x0000010030377824 */ /* 0x040fe400078e00ff */
[----:B------:R-:W-:Y:S01]  /*1000*/  IMAD.SHL.U32 R48, R48, 0x8, RZ ;  /* 0x0000000830307824 */ /* 0x000fe200078e00ff */
[----:B------:R-:W1:Y:S01]  /*1010*/  LDTM.x32 R4, tmem[UR4] ;  /* 0x00000004000479ee */ /* 0x000e6200082c0000 */
[----:B------:R-:W-:Y:S01]  /*1020*/  IMAD R56, R49, 0x8, R54 ;  /* 0x0000000831387824 */ /* 0x000fe200078e0236 */
[----:B------:R-:W-:Y:S01]  /*1030*/  LOP3.LUT R49, R53, 0xff0, RZ, 0xc0, !PT ;  /* 0x00000ff035317812 */ /* 0x000fe200078ec0ff */
[----:B------:R-:W2:Y:S01]  /*1040*/  LDCU.64 UR4, c[0x0][0x390] ;  /* 0x00007200ff0477ac */ /* 0x000ea20008000a00 */
[----:B------:R-:W-:Y:S01]  /*1050*/  LOP3.LUT R55, R55, 0x800, RZ, 0xc0, !PT ;  /* 0x0000080037377812 */ /* 0x000fe200078ec0ff */
[----:B------:R-:W-:Y:S01]  /*1060*/  IMAD.SHL.U32 R53, R56, 0x10, RZ ;  /* 0x0000001038357824 */ /* 0x000fe200078e00ff */
[----:B------:R-:W-:Y:S01]  /*1070*/  LOP3.LUT R48, R48, 0x80, RZ, 0xc0, !PT ;  /* 0x0000008030307812 */ /* 0x000fe200078ec0ff */
[----:B------:R-:W-:-:S02]  /*1080*/  IMAD R49, R54, 0x1000, R49 ;  /* 0x0000100036317824 */ /* 0x000fc400078e0231 */
[----:B------:R-:W-:Y:S01]  /*1090*/  IMAD.SHL.U32 R51, R51, 0x4, RZ ;  /* 0x0000000433337824 */ /* 0x000fe200078e00ff */
[----:B------:R-:W-:Y:S01]  /*10a0*/  IADD3 R55, PT, PT, R48, UR10, R55 ;  /* 0x0000000a30377c10 */ /* 0x000fe2000fffe037 */
[----:B------:R-:W-:Y:S01]  /*10b0*/  IMAD.SHL.U32 R0, R0, 0x4, RZ ;  /* 0x0000000400007824 */ /* 0x000fe200078e00ff */
[----:B------:R-:W-:Y:S02]  /*10c0*/  LOP3.LUT R48, R53, R52, RZ, 0x3c, !PT ;  /* 0x0000003435307212 */ /* 0x000fe400078e3cff */
[C---:B------:R-:W-:Y:S01]  /*10d0*/  LOP3.LUT R52, R49.reuse, 0x10, RZ, 0x3c, !PT ;  /* 0x0000001031347812 */ /* 0x040fe200078e3cff */
[----:B------:R-:W1:Y:S01]  /*10e0*/  @!P2 SYNCS.CCTL.IV [UR10+0x1800] ;  /* 0x00180000ff00a9b1 */ /* 0x000e62000800000a */
[----:B------:R-:W-:Y:S01]  /*10f0*/  NOP ;  /* 0x0000000000007918 */ /* 0x000fe20000000000 */
[----:B-1----:R-:W-:Y:S01]  /*1100*/  BAR.SYNC.DEFER_BLOCKING 0x0 ;  /* 0x0000000000007b1d */ /* 0x002fe20000010000 */
[C---:B------:R-:W-:Y:S01]  /*1110*/  LOP3.LUT R53, R49.reuse, 0x20, RZ, 0x3c, !PT ;  /* 0x0000002031357812 */ /* 0x040fe200078e3cff */
[----:B------:R-:W-:Y:S01]  /*1120*/  IMAD.IADD R48, R48, 0x1, R55 ;  /* 0x0000000130307824 */ /* 0x000fe200078e0237 */
[----:B------:R-:W-:-:S02]  /*1130*/  LOP3.LUT R54, R49, 0x30, RZ, 0x3c, !PT ;  /* 0x0000003031367812 */ /* 0x000fc400078e3cff */
[C---:B------:R-:W-:Y:S02]  /*1140*/  LOP3.LUT R55, R49.reuse, 0x40, RZ, 0x3c, !PT ;  /* 0x0000004031377812 */ /* 0x040fe400078e3cff */
[C---:B------:R-:W-:Y:S02]  /*1150*/  LOP3.LUT R56, R49.reuse, 0x50, RZ, 0x3c, !PT ;  /* 0x0000005031387812 */ /* 0x040fe400078e3cff */
[C---:B------:R-:W-:Y:S02]  /*1160*/  LOP3.LUT R57, R49.reuse, 0x60, RZ, 0x3c, !PT ;  /* 0x0000006031397812 */ /* 0x040fe400078e3cff */
[----:B------:R-:W-:Y:S01]  /*1170*/  LOP3.LUT R58, R49, 0x70, RZ, 0x3c, !PT ;  /* 0x00000070313a7812 */ /* 0x000fe200078e3cff */
[----:B------:R-:W-:Y:S04]  /*1180*/  STS.128 [R49+UR10], R4 ;  /* 0x0000000431007988 */ /* 0x000fe80008000c0a */
[----:B------:R2:W-:Y:S04]  /*1190*/  STS.128 [R52+UR10], R8 ;  /* 0x0000000834007988 */ /* 0x0005e80008000c0a */
[----:B------:R-:W-:Y:S04]  /*11a0*/  STS.128 [R53+UR10], R12 ;  /* 0x0000000c35007988 */ /* 0x000fe80008000c0a */
[----:B------:R1:W-:Y:S04]  /*11b0*/  STS.128 [R54+UR10], R16 ;  /* 0x0000001036007988 */ /* 0x0003e80008000c0a */
[----:B------:R3:W-:Y:S04]  /*11c0*/  STS.128 [R55+UR10], R20 ;  /* 0x0000001437007988 */ /* 0x0007e80008000c0a */
[----:B------:R4:W-:Y:S01]  /*11d0*/  STS.128 [R56+UR10], R24 ;  /* 0x0000001838007988 */ /* 0x0009e20008000c0a */
[----:B--2---:R-:W-:Y:S01]  /*11e0*/  IADD3 R8, P2, P3, R51, UR4, R0 ;  /* 0x0000000433087c10 */ /* 0x004fe2000fb5e000 */
[----:B------:R-:W-:Y:S01]  /*11f0*/  IMAD.SHL.U32 R0, R45, 0x40, RZ ;  /* 0x000000402d007824 */ /* 0x000fe200078e00ff */
[----:B------:R-:W-:Y:S01]  /*1200*/  LEA R10, P0, R50, UR4, 0x2 ;  /* 0x00000004320a7c11 */ /* 0x000fe2000f8010ff */
[----:B------:R2:W-:Y:S01]  /*1210*/  STS.128 [R57+UR10], R28 ;  /* 0x0000001c39007988 */ /* 0x0005e20008000c0a */
[----:B------:R-:W-:-:S02]  /*1220*/  IADD3.X R9, PT, PT, RZ, UR5, RZ, P2, P3 ;  /* 0x00000005ff097c10 */ /* 0x000fc400097e64ff */
[----:B------:R-:W-:Y:S01]  /*1230*/  LEA.HI.X R50, R50, UR5, RZ, 0x2, P0 ;  /* 0x0000000532327c11 */ /* 0x000fe200080f14ff */
[----:B------:R5:W-:Y:S01]  /*1240*/  STS.128 [R58+UR10], R32 ;  /* 0x000000203a007988 */ /* 0x000be20008000c0a */
[----:B------:R-:W-:Y:S01]  /*1250*/  IADD3 R10, P0, PT, R51, R10, RZ ;  /* 0x0000000a330a7210 */ /* 0x000fe20007f1e0ff */
[----:B-1----:R-:W-:Y:S01]  /*1260*/  IMAD.SHL.U32 R17, R2, 0x40, RZ ;  /* 0x0000004002117824 */ /* 0x002fe200078e00ff */
[----:B------:R-:W-:Y:S01]  /*1270*/  LEA R52, P3, R37, UR4, 0x8 ;  /* 0x0000000425347c11 */ /* 0x000fe2000f8640ff */
[----:B------:R-:W-:Y:S01]  /*1280*/  BAR.SYNC.DEFER_BLOCKING 0x0 ;  /* 0x0000000000007b1d */ /* 0x000fe20000010000 */
[----:B---3--:R-:W-:Y:S01]  /*1290*/  IMAD.SHL.U32 R21, R36, 0x40, RZ ;  /* 0x0000004024157824 */ /* 0x008fe200078e00ff */
[----:B------:R-:W-:Y:S01]  /*12a0*/  LEA R22, P5, R39, UR4, 0x8 ;  /* 0x0000000427167c11 */ /* 0x000fe2000f8a40ff */
[----:B------:R-:W-:Y:S01]  /*12b0*/  IMAD.X R11, RZ, RZ, R50, P0 ;  /* 0x000000ffff0b7224 */ /* 0x000fe200000e0632 */
[C---:B----4-:R-:W-:Y:S01]  /*12c0*/  LEA R56, P0, R3.reuse, UR4, 0x8 ;  /* 0x0000000403387c11 */ /* 0x050fe2000f8040ff */
[----:B------:R-:W-:Y:S01]  /*12d0*/  IMAD.SHL.U32 R25, R42, 0x40, RZ ;  /* 0x000000402a197824 */ /* 0x000fe200078e00ff */
[----:B------:R-:W-:Y:S01]  /*12e0*/  LEA R16, P4, R38, UR4, 0x8 ;  /* 0x0000000426107c11 */ /* 0x000fe2000f8840ff */
[----:B------:R-:W-:Y:S01]  /*12f0*/  IMAD.SHL.U32 R18, R3, 0x40, RZ ;  /* 0x0000004003127824 */ /* 0x000fe200078e00ff */
[----:B--2---:R-:W-:Y:S01]  /*1300*/  LEA R30, P2, R36, UR4, 0x8 ;  /* 0x00000004241e7c11 */ /* 0x004fe2000f8440ff */
[----:B------:R-:W-:-:S02]  /*1310*/  IMAD.SHL.U32 R29, R39, 0x40, RZ ;  /* 0x00000040271d7824 */ /* 0x000fc400078e00ff */
[----:B------:R-:W-:Y:S01]  /*1320*/  IMAD.SHL.U32 R20, R37, 0x40, RZ ;  /* 0x0000004025147824 */ /* 0x000fe200078e00ff */
[----:B------:R-:W-:Y:S01]  /*1330*/  LEA.HI.X R21, R21, UR5, RZ, 0x2, P2 ;  /* 0x0000000515157c11 */ /* 0x000fe200090f14ff */
[----:B-----5:R-:W-:Y:S01]  /*1340*/  IMAD.SHL.U32 R33, R38, 0x40, RZ ;  /* 0x0000004026217824 */ /* 0x020fe200078e00ff */
[----:B------:R-:W-:Y:S01]  /*1350*/  LEA.HI.X R29, R29, UR5, RZ, 0x2, P5 ;  /* 0x000000051d1d7c11 */ /* 0x000fe2000a8f14ff */
[----:B------:R-:W-:Y:S01]  /*1360*/  IMAD.SHL.U32 R24, R43, 0x40, RZ ;  /* 0x000000402b187824 */ /* 0x000fe200078e00ff */
[----:B------:R-:W-:Y:S01]  /*1370*/  LEA R36, P2, R42, UR4, 0x8 ;  /* 0x000000042a247c11 */ /* 0x000fe2000f8440ff */
[----:B------:R-:W-:Y:S01]  /*1380*/  IMAD.SHL.U32 R3, R44, 0x40, RZ ;  /* 0x000000402c037824 */ /* 0x000fe200078e00ff */
[----:B------:R-:W-:Y:S01]  /*1390*/  LEA R28, P5, R45, UR4, 0x8 ;  /* 0x000000042d1c7c11 */ /* 0x000fe2000f8a40ff */
[----:B------:R-:W-:Y:S01]  /*13a0*/  IMAD.SHL.U32 R27, R40, 0x40, RZ ;  /* 0x00000040281b7824 */ /* 0x000fe200078e00ff */
[----:B------:R-:W-:Y:S01]  /*13b0*/  LEA R58, P6, R2, UR4, 0x8 ;  /* 0x00000004023a7c11 */ /* 0x000fe2000f8c40ff */
[----:B------:R-:W-:Y:S01]  /*13c0*/  IMAD.SHL.U32 R26, R41, 0x40, RZ ;  /* 0x00000040291a7824 */ /* 0x000fe200078e00ff */
[----:B------:R-:W-:Y:S01]  /*13d0*/  LEA.HI.X R25, R25, UR5, RZ, 0x2, P2 ;  /* 0x0000000519197c11 */ /* 0x000fe200090f14ff */
[----:B------:R-:W1:Y:S01]  /*13e0*/  LDSM.16.M88.4 R4, [R48] ;  /* 0x000000003004783b */ /* 0x000e620000000200 */
[----:B------:R-:W-:-:S02]  /*13f0*/  LEA.HI.X R0, R0, UR5, RZ, 0x2, P5 ;  /* 0x0000000500007c11 */ /* 0x000fc4000a8f14ff */
[----:B------:R-:W-:Y:S01]  /*1400*/  LEA.HI.X R17, R17, UR5, RZ, 0x2, P6 ;  /* 0x0000000511117c11 */ /* 0x000fe2000b0f14ff */
[----:B------:R-:W2:Y:S01]  /*1410*/  LDSM.16.M88.4 R12, [R48+0x100] ;  /* 0x00010000300c783b */ /* 0x000ea20000000200 */
[----:B------:R-:W-:Y:S02]  /*1420*/  LEA.HI.X R18, R18, UR5, RZ, 0x2, P0 ;  /* 0x0000000512127c11 */ /* 0x000fe400080f14ff */
[----:B------:R-:W-:Y:S02]  /*1430*/  LEA.HI.X R20, R20, UR5, RZ, 0x2, P3 ;  /* 0x0000000514147c11 */ /* 0x000fe400098f14ff */
[----:B------:R-:W-:Y:S02]  /*1440*/  LEA.HI.X R33, R33, UR5, RZ, 0x2, P4 ;  /* 0x0000000521217c11 */ /* 0x000fe4000a0f14ff */
[C---:B------:R-:W-:Y:S02]  /*1450*/  IADD3 R58, P5, PT, R51.reuse, R58, RZ ;  /* 0x0000003a333a7210 */ /* 0x040fe40007fbe0ff */
[----:B------:R-:W-:-:S02]  /*1460*/  IADD3 R56, P2, PT, R51, R56, RZ ;  /* 0x0000003833387210 */ /* 0x000fc40007f5e0ff */
[----:B------:R-:W-:Y:S01]  /*1470*/  LEA R34, P3, R43, UR4, 0x8 ;  /* 0x000000042b227c11 */ /* 0x000fe2000f8640ff */
[----:B------:R-:W-:Y:S01]  /*1480*/  IMAD.X R59, RZ, RZ, R17, P5 ;  /* 0x000000ffff3b7224 */ /* 0x000fe200028e0611 */
[----:B------:R-:W-:Y:S01]  /*1490*/  LEA R32, P4, R44, UR4, 0x8 ;  /* 0x000000042c207c11 */ /* 0x000fe2000f8840ff */
[----:B------:R-:W-:Y:S01]  /*14a0*/  IMAD.X R57, RZ, RZ, R18, P2 ;  /* 0x000000ffff397224 */ /* 0x000fe200010e0612 */
[----:B------:R-:W-:Y:S02]  /*14b0*/  LEA.HI.X R24, R24, UR5, RZ, 0x2, P3 ;  /* 0x0000000518187c11 */ /* 0x000fe400098f14ff */
[----:B------:R-:W-:Y:S02]  /*14c0*/  LEA.HI.X R3, R3, UR5, RZ, 0x2, P4 ;  /* 0x0000000503037c11 */ /* 0x000fe4000a0f14ff */
[C---:B------:R-:W-:Y:S02]  /*14d0*/  IADD3 R30, P3, PT, R51.reuse, R30, RZ ;  /* 0x0000001e331e7210 */ /* 0x040fe40007f7e0ff */
[----:B------:R-:W-:-:S02]  /*14e0*/  IADD3 R52, P4, PT, R51, R52, RZ ;  /* 0x0000003433347210 */ /* 0x000fc40007f9e0ff */
[C---:B------:R-:W-:Y:S01]  /*14f0*/  IADD3 R44, P5, PT, R51.reuse, R16, RZ ;  /* 0x00000010332c7210 */ /* 0x040fe20007fbe0ff */
[----:B------:R-:W-:Y:S01]  /*1500*/  IMAD.X R31, RZ, RZ, R21, P3 ;  /* 0x000000ffff1f7224 */ /* 0x000fe200018e0615 */
[----:B------:R-:W-:Y:S01]  /*1510*/  IADD3 R42, P2, PT, R51, R22, RZ ;  /* 0x00000016332a7210 */ /* 0x000fe20007f5e0ff */
[----:B------:R-:W-:Y:S01]  /*1520*/  IMAD.X R53, RZ, RZ, R20, P4 ;  /* 0x000000ffff357224 */ /* 0x000fe200020e0614 */
[----:B------:R-:W-:Y:S01]  /*1530*/  LEA R40, P6, R40, UR4, 0x8 ;  /* 0x0000000428287c11 */ /* 0x000fe2000f8c40ff */
[----:B------:R-:W-:Y:S01]  /*1540*/  IMAD.X R45, RZ, RZ, R33, P5 ;  /* 0x000000ffff2d7224 */ /* 0x000fe200028e0621 */
[----:B------:R-:W-:Y:S01]  /*1550*/  LEA R38, P0, R41, UR4, 0x8 ;  /* 0x0000000429267c11 */ /* 0x000fe2000f8040ff */
[----:B------:R-:W-:Y:S01]  /*1560*/  IMAD.X R43, RZ, RZ, R29, P2 ;  /* 0x000000ffff2b7224 */ /* 0x000fe200010e061d */
[----:B------:R-:W-:Y:S01]  /*1570*/  LEA.HI.X R27, R27, UR5, RZ, 0x2, P6 ;  /* 0x000000051b1b7c11 */ /* 0x000fe2000b0f14ff */
[----:B------:R-:W-:Y:S01]  /*1580*/  LDSM.16.M88.4 R16, [R48+0x400] ;  /* 0x000400003010783b */ /* 0x000fe20000000200 */
[----:B------:R-:W-:-:S02]  /*1590*/  LEA.HI.X R26, R26, UR5, RZ, 0x2, P0 ;  /* 0x000000051a1a7c11 */ /* 0x000fc400080f14ff */
[C---:B------:R-:W-:Y:S01]  /*15a0*/  IADD3 R40, P3, PT, R51.reuse, R40, RZ ;  /* 0x0000002833287210 */ /* 0x040fe20007f7e0ff */
[----:B-1----:R-:W-:Y:S01]  /*15b0*/  STG.E desc[UR12][R8.64], R4 ;  /* 0x0000000408007986 */ /* 0x002fe2000c10190c */
[C---:B------:R-:W-:Y:S02]  /*15c0*/  IADD3 R38, P4, PT, R51.reuse, R38, RZ ;  /* 0x0000002633267210 */ /* 0x040fe40007f9e0ff */
[C---:B------:R-:W-:Y:S01]  /*15d0*/  IADD3 R36, P5, PT, R51.reuse, R36, RZ ;  /* 0x0000002433247210 */ /* 0x040fe20007fbe0ff */
[----:B------:R-:W-:Y:S01]  /*15e0*/  STG.E desc[UR12][R8.64+0x80], R5 ;  /* 0x0000800508007986 */ /* 0x000fe2000c10190c */
[----:B------:R-:W-:Y:S01]  /*15f0*/  IADD3 R34, P2, PT, R51, R34, RZ ;  /* 0x0000002233227210 */ /* 0x000fe20007f5e0ff */
[----:B------:R-:W-:Y:S01]  /*1600*/  IMAD.X R41, RZ, RZ, R27, P3 ;  /* 0x000000ffff297224 */ /* 0x000fe200018e061b */
[C---:B------:R-:W-:Y:S01]  /*1610*/  LEA R2, P6, R46.reuse, UR4, 0x8 ;  /* 0x000000042e027c11 */ /* 0x040fe2000f8c40ff */
[----:B------:R-:W-:Y:S01]  /*1620*/  STG.E desc[UR12][R10.64], R6 ;  /* 0x000000060a007986 */ /* 0x000fe2000c10190c */
[----:B------:R-:W-:Y:S01]  /*1630*/  LEA R54, P0, R47, UR4, 0x8 ;  /* 0x000000042f367c11 */ /* 0x000fe2000f8040ff */
[----:B------:R-:W-:Y:S01]  /*1640*/  IMAD.X R39, RZ, RZ, R26, P4 ;  /* 0x000000ffff277224 */ /* 0x000fe200020e061a */
[C---:B------:R-:W-:Y:S01]  /*1650*/  IADD3 R32, P3, PT, R51.reuse, R32, RZ ;  /* 0x0000002033207210 */ /* 0x040fe20007f7e0ff */
[----:B------:R-:W-:Y:S01]  /*1660*/  STG.E desc[UR12][R10.64+0x80], R7 ;  /* 0x000080070a007986 */ /* 0x000fe2000c10190c */
[----:B------:R-:W-:Y:S01]  /*1670*/  IMAD.X R37, RZ, RZ, R25, P5 ;  /* 0x000000ffff257224 */ /* 0x000fe200028e0619 */
[C---:B------:R-:W-:Y:S01]  /*1680*/  IADD3 R28, P4, PT, R51.reuse, R28, RZ ;  /* 0x0000001c331c7210 */ /* 0x040fe20007f9e0ff */
[----:B------:R-:W-:Y:S01]  /*1690*/  IMAD.X R35, RZ, RZ, R24, P2 ;  /* 0x000000ffff237224 */ /* 0x000fe200010e0618 */
[----:B------:R-:W1:Y:S01]  /*16a0*/  LDSM.16.M88.4 R8, [R48+0x200] ;  /* 0x000200003008783b */ /* 0x000e620000000200 */
[C---:B------:R-:W-:Y:S01]  /*16b0*/  IADD3 R2, P5, PT, R51.reuse, R2, RZ ;  /* 0x0000000233027210 */ /* 0x040fe20007fbe0ff */
[----:B------:R-:W-:Y:S01]  /*16c0*/  IMAD.SHL.U32 R46, R46, 0x40, RZ ;  /* 0x000000402e2e7824 */ /* 0x000fe200078e00ff */
[----:B------:R-:W-:Y:S01]  /*16d0*/  IADD3 R54, P2, PT, R51, R54, RZ ;  /* 0x0000003633367210 */ /* 0x000fe20007f5e0ff */
[----:B------:R-:W3:Y:S01]  /*16e0*/  LDSM.16.M88.4 R4, [R48+0x300] ;  /* 0x000300003004783b */ /* 0x000ee20000000200 */
[----:B------:R-:W-:-:S02]  /*16f0*/  IMAD.SHL.U32 R47, R47, 0x40, RZ ;  /* 0x000000402f2f7824 */ /* 0x000fc400078e00ff */
[----:B------:R-:W-:Y:S01]  /*1700*/  LEA.HI.X R46, R46, UR5, RZ, 0x2, P6 ;  /* 0x000000052e2e7c11 */ /* 0x000fe2000b0f14ff */
[----:B------:R-:W4:Y:S01]  /*1710*/  LDSM.16.M88.4 R20, [R48+0x500] ;  /* 0x000500003014783b */ /* 0x000f220000000200 */
[----:B------:R-:W-:Y:S01]  /*1720*/  IMAD.X R33, RZ, RZ, R3, P3 ;  /* 0x000000ffff217224 */ /* 0x000fe200018e0603 */
[----:B------:R-:W-:Y:S01]  /*1730*/  LEA.HI.X R47, R47, UR5, RZ, 0x2, P0 ;  /* 0x000000052f2f7c11 */ /* 0x000fe200080f14ff */
[----:B------:R-:W-:Y:S01]  /*1740*/  IMAD.X R29, RZ, RZ, R0, P4 ;  /* 0x000000ffff1d7224 */ /* 0x000fe200020e0600 */
[----:B------:R-:W5:Y:S01]  /*1750*/  LDSM.16.M88.4 R24, [R48+0x600] ;  /* 0x000600003018783b */ /* 0x000f620000000200 */
[----:B------:R-:W-:Y:S02]  /*1760*/  IMAD.X R3, RZ, RZ, R46, P5 ;  /* 0x000000ffff037224 */ /* 0x000fe400028e062e */
[----:B------:R-:W-:Y:S01]  /*1770*/  IMAD.X R55, RZ, RZ, R47, P2 ;  /* 0x000000ffff377224 */ /* 0x000fe200010e062f */
[----:B------:R-:W0:Y:S04]  /*1780*/  LDSM.16.M88.4 R48, [R48+0x700] ;  /* 0x000700003030783b */ /* 0x000e280000000200 */
[----:B--2---:R2:W-:Y:S04]  /*1790*/  STG.E desc[UR12][R58.64], R12 ;  /* 0x0000000c3a007986 */ /* 0x0045e8000c10190c */
[----:B------:R2:W-:Y:S04]  /*17a0*/  STG.E desc[UR12][R58.64+0x80], R13 ;  /* 0x0000800d3a007986 */ /* 0x0005e8000c10190c */
[----:B------:R2:W-:Y:S04]  /*17b0*/  STG.E desc[UR12][R56.64], R14 ;  /* 0x0000000e38007986 */ /* 0x0005e8000c10190c */
[----:B------:R2:W-:Y:S04]  /*17c0*/  STG.E desc[UR12][R56.64+0x80], R15 ;  /* 0x0000800f38007986 */ /* 0x0005e8000c10190c */
[----:B-1----:R2:W-:Y:S04]  /*17d0*/  STG.E desc[UR12][R30.64], R8 ;  /* 0x000000081e007986 */ /* 0x0025e8000c10190c */
[----:B------:R2:W-:Y:S04]  /*17e0*/  STG.E desc[UR12][R30.64+0x80], R9 ;  /* 0x000080091e007986 */ /* 0x0005e8000c10190c */
[----:B------:R2:W-:Y:S04]  /*17f0*/  STG.E desc[UR12][R52.64], R10 ;  /* 0x0000000a34007986 */ /* 0x0005e8000c10190c */
[----:B------:R2:W-:Y:S04]  /*1800*/  STG.E desc[UR12][R52.64+0x80], R11 ;  /* 0x0000800b34007986 */ /* 0x0005e8000c10190c */
[----:B---3--:R2:W-:Y:S04]  /*1810*/  STG.E desc[UR12][R44.64], R4 ;  /* 0x000000042c007986 */ /* 0x0085e8000c10190c */
[----:B------:R2:W-:Y:S04]  /*1820*/  STG.E desc[UR12][R44.64+0x80], R5 ;  /* 0x000080052c007986 */ /* 0x0005e8000c10190c */
[----:B------:R2:W-:Y:S04]  /*1830*/  STG.E desc[UR12][R42.64], R6 ;  /* 0x000000062a007986 */ /* 0x0005e8000c10190c */
[----:B------:R2:W-:Y:S04]  /*1840*/  STG.E desc[UR12][R42.64+0x80], R7 ;  /* 0x000080072a007986 */ /* 0x0005e8000c10190c */
[----:B------:R2:W-:Y:S04]  /*1850*/  STG.E desc[UR12][R40.64], R16 ;  /* 0x0000001028007986 */ /* 0x0005e8000c10190c */
[----:B------:R2:W-:Y:S04]  /*1860*/  STG.E desc[UR12][R40.64+0x80], R17 ;  /* 0x0000801128007986 */ /* 0x0005e8000c10190c */
[----:B------:R2:W-:Y:S04]  /*1870*/  STG.E desc[UR12][R38.64], R18 ;  /* 0x0000001226007986 */ /* 0x0005e8000c10190c */
[----:B------:R2:W-:Y:S04]  /*1880*/  STG.E desc[UR12][R38.64+0x80], R19 ;  /* 0x0000801326007986 */ /* 0x0005e8000c10190c */
[----:B----4-:R2:W-:Y:S04]  /*1890*/  STG.E desc[UR12][R36.64], R20 ;  /* 0x0000001424007986 */ /* 0x0105e8000c10190c */
[----:B------:R2:W-:Y:S04]  /*18a0*/  STG.E desc[UR12][R36.64+0x80], R21 ;  /* 0x0000801524007986 */ /* 0x0005e8000c10190c */
[----:B------:R2:W-:Y:S04]  /*18b0*/  STG.E desc[UR12][R34.64], R22 ;  /* 0x0000001622007986 */ /* 0x0005e8000c10190c */
[----:B------:R2:W-:Y:S04]  /*18c0*/  STG.E desc[UR12][R34.64+0x80], R23 ;  /* 0x0000801722007986 */ /* 0x0005e8000c10190c */
[----:B-----5:R2:W-:Y:S04]  /*18d0*/  STG.E desc[UR12][R32.64], R24 ;  /* 0x0000001820007986 */ /* 0x0205e8000c10190c */
[----:B------:R2:W-:Y:S04]  /*18e0*/  STG.E desc[UR12][R32.64+0x80], R25 ;  /* 0x0000801920007986 */ /* 0x0005e8000c10190c */
[----:B------:R2:W-:Y:S04]  /*18f0*/  STG.E desc[UR12][R28.64], R26 ;  /* 0x0000001a1c007986 */ /* 0x0005e8000c10190c */
[----:B------:R2:W-:Y:S04]  /*1900*/  STG.E desc[UR12][R28.64+0x80], R27 ;  /* 0x0000801b1c007986 */ /* 0x0005e8000c10190c */
[----:B0-----:R2:W-:Y:S04]  /*1910*/  STG.E desc[UR12][R2.64], R48 ;  /* 0x0000003002007986 */ /* 0x0015e8000c10190c */
[----:B------:R2:W-:Y:S04]  /*1920*/  STG.E desc[UR12][R2.64+0x80], R49 ;  /* 0x0000803102007986 */ /* 0x0005e8000c10190c */
[----:B------:R2:W-:Y:S04]  /*1930*/  STG.E desc[UR12][R54.64], R50 ;  /* 0x0000003236007986 */ /* 0x0005e8000c10190c */
[----:B------:R2:W-:Y:S01]  /*1940*/  STG.E desc[UR12][R54.64+0x80], R51 ;  /* 0x0000803336007986 */ /* 0x0005e2000c10190c */
[----:B------:R-:W-:Y:S06]  /*1950*/  BAR.SYNC.DEFER_BLOCKING 0x0 ;  /* 0x0000000000007b1d */ /* 0x000fec0000010000 */
[----:B------:R-:W-:Y:S05]  /*1960*/  @P1 BRA `(.L_x_8) ;  /* 0x00000000009c1947 */ /* 0x000fea0003800000 */
[----:B------:R-:W-:Y:S01]  /*1970*/  NOP ;  /* 0x0000000000007918 */ /* 0x000fe20000000000 */
[----:B------:R-:W-:Y:S01]  /*1980*/  UMOV UR4, 0x50 ;  /* 0x0000005000047882 */ /* 0x000fe20000000000 */
[----:B------:R-:W-:Y:S01]  /*1990*/  IMAD.U32 R0, RZ, RZ, UR11 ;  /* 0x0000000bff007e24 */ /* 0x000fe2000f8e00ff */
[----:B------:R-:W-:Y:S01]  /*19a0*/  ULEA UR9, UR9, UR4, 0x18 ;  /* 0x0000000409097291 */ /* 0x000fe2000f8ec0ff */
[----:B--2---:R-:W-:Y:S02]  /*19b0*/  IMAD.MOV.U32 R3, RZ, RZ, 0x3 ;  /* 0x00000003ff037424 */ /* 0x004fe400078e00ff */
[----:B------:R-:W-:Y:S01]  /*19c0*/  IMAD.MOV.U32 R7, RZ, RZ, 0x1 ;  /* 0x00000001ff077424 */ /* 0x000fe200078e00ff */
[----:B------:R-:W-:-:S04]  /*19d0*/  LOP3.LUT R0, R0, 0xffff, RZ, 0xc0, !PT ;  /* 0x0000ffff00007812 */ /* 0x000fc800078ec0ff */
[----:B------:R-:W-:Y:S01]  /*19e0*/  SHF.R.U32.HI R0, RZ, 0x5, R0 ;  /* 0x00000005ff007819 */ /* 0x000fe20000011600 */
[----:B------:R-:W0:Y:S04]  /*19f0*/  LDS R5, [UR9] ;  /* 0x00000009ff057984 */ /* 0x000e280008000800 */
[----:B------:R-:W-:Y:S01]  /*1a00*/  VIADD R2, R0, 0x10 ;  /* 0x0000001000027836 */ /* 0x000fe20000000000 */
[----:B------:R-:W-:-:S04]  /*1a10*/  SHF.L.U32 R0, R3, R0, RZ ;  /* 0x0000000003007219 */ /* 0x000fc800000006ff */
[----:B------:R-:W-:-:S04]  /*1a20*/  SHF.L.U32 R3, R7, R2, RZ ;  /* 0x0000000207037219 */ /* 0x000fc800000006ff */
[----:B------:R-:W-:-:S04]  /*1a30*/  LOP3.LUT R0, R3, R0, RZ, 0xfc, !PT ;  /* 0x0000000003007212 */ /* 0x000fc800078efcff */
[C---:B------:R-:W-:Y:S02]  /*1a40*/  LOP3.LUT R2, R0.reuse, 0xffff, RZ, 0xc0, !PT ;  /* 0x0000ffff00027812 */ /* 0x040fe400078ec0ff */
[----:B0-----:R-:W-:-:S04]  /*1a50*/  LOP3.LUT R3, R0, 0xffff, R5, 0x80, !PT ;  /* 0x0000ffff00037812 */ /* 0x001fc800078e8005 */
[----:B------:R-:W-:-:S13]  /*1a60*/  ISETP.NE.AND P0, PT, R3, R2, PT ;  /* 0x000000020300720c */ /* 0x000fda0003f05270 */
[----:B------:R-:W-:Y:S05]  /*1a70*/  @P0 BRA `(.L_x_9) ;  /* 0x0000000000500947 */ /* 0x000fea0003800000 */
[----:B------:R-:W-:Y:S02]  /*1a80*/  SHF.R.U32.HI R5, RZ, 0x10, R5 ;  /* 0x00000010ff057819 */ /* 0x000fe40000011605 */
[----:B------:R-:W-:-:S04]  /*1a90*/  SHF.R.U32.HI R2, RZ, 0x10, R0 ;  /* 0x00000010ff027819 */ /* 0x000fc80000011600 */
[----:B------:R-:W-:-:S04]  /*1aa0*/  LOP3.LUT R5, R5, R2, RZ, 0xc0, !PT ;  /* 0x0000000205057212 */ /* 0x000fc800078ec0ff */
[----:B------:R-:W-:-:S13]  /*1ab0*/  ISETP.NE.AND P0, PT, R5, R2, PT ;  /* 0x000000020500720c */ /* 0x000fda0003f05270 */
[----:B------:R-:W-:Y:S05]  /*1ac0*/  @P0 BRA `(.L_x_10) ;  /* 0x0000000000300947 */ /* 0x000fea0003800000 */
[----:B------:R-:W-:Y:S01]  /*1ad0*/  R2UR UR4, R0 ;  /* 0x00000000000472ca */ /* 0x000fe200000e0000 */
[----:B------:R-:W-:Y:S01]  /*1ae0*/  VOTEU.ANY UR5, UPT, PT ;  /* 0x0000000000057886 */ /* 0x000fe200038e0100 */
[----:B------:R-:W0:Y:S01]  /*1af0*/  S2R R0, SR_LANEID ;  /* 0x0000000000007919 */ /* 0x000e220000000000 */
[----:B------:R-:W-:-:S10]  /*1b00*/  UFLO.U32 UR5, UR5 ;  /* 0x00000005000572bd */ /* 0x000fd400080e0000 */
[----:B------:R-:W-:-:S06]  /*1b10*/  ULOP3.LUT UR4, URZ, UR4, URZ, 0x33, !UPT ;  /* 0x00000004ff047292 */ /* 0x000fcc000f8e33ff */
[----:B------:R-:W-:-:S04]  /*1b20*/  IMAD.U32 R2, RZ, RZ, UR4 ;  /* 0x00000004ff027e24 */ /* 0x000fc8000f8e00ff */
[----:B------:R-:W1:Y:S02]  /*1b30*/  REDUX UR6, R2 ;  /* 0x00000000020673c4 */ /* 0x000e640000000000 */
[----:B------:R3:W-:Y:S01]  /*1b40*/  UTCATOMSWS.AND URZ, UR4 ;  /* 0x0000000400ff79e3 */ /* 0x0007e20008000000 */
[----:B0-----:R-:W-:Y:S01]  /*1b50*/  ISETP.EQ.U32.AND P0, PT, R0, UR5, PT ;  /* 0x0000000500007c0c */ /* 0x001fe2000bf02070 */
[----:B-1----:R-:W-:-:S12]  /*1b60*/  IMAD.U32 R0, RZ, RZ, UR6 ;  /* 0x00000006ff007e24 */ /* 0x002fd8000f8e00ff */
[----:B------:R3:W-:Y:S01]  /*1b70*/  @P0 ATOMS.AND RZ, [UR9], R0 ;  /* 0x00000000ffff098c */ /* 0x0007e2000a800009 */
[----:B------:R-:W-:Y:S05]  /*1b80*/  BRA `(.L_x_8) ;  /* 0x0000000000147947 */ /* 0x000fea0003800000 */
.L_x_10:
[----:B------:R-:W-:-:S07]  /*1b90*/  MOV R2, 0x1bb0 ;  /* 0x00001bb000027802 */ /* 0x000fce0000000f00 */
[----:B------:R-:W-:Y:S05]  /*1ba0*/  CALL.REL.NOINC `($__internal_0_$__cuda_sm10x_tcgen05_guardrail_trap_col_being_dealloced_not_returned_by_alloc) ;  /* 0x0000000000207944 */ /* 0x000fea0003c00000 */
[----:B------:R-:W-:Y:S05]  /*1bb0*/  BRA `(.L_x_8) ;  /* 0x0000000000087947 */ /* 0x000fea0003800000 */
.L_x_9:
[----:B------:R-:W-:-:S07]  /*1bc0*/  MOV R2, 0x1be0 ;  /* 0x00001be000027802 */ /* 0x000fce0000000f00 */
[----:B------:R-:W-:Y:S05]  /*1bd0*/  CALL.REL.NOINC `($__internal_2_$__cuda_sm10x_tcgen05_guardrail_trap_unallocated_columns_being_dealloced) ;  /* 0x00000000002c7944 */ /* 0x000fea0003c00000 */
.L_x_8:
[----:B------:R-:W-:Y:S01]  /*1be0*/  NOP ;  /* 0x0000000000007918 */ /* 0x000fe20000000000 */
[----:B---3--:R-:W-:Y:S05]  /*1bf0*/  EXIT ;  /* 0x000000000000794d */ /* 0x008fea0003800000 */
.L_x_7:
[----:B------:R-:W1:Y:S02]  /*1c00*/  SYNCS.PHASECHK.TRANS64.TRYWAIT P0, [UR10+0x1800], RZ ;  /* 0x001800ffff0075a7 */ /* 0x000e64000800110a */
[----:B-1----:R-:W-:Y:S05]  /*1c10*/  @!P0 BRA `(.L_x_7) ;  /* 0xfffffffc00f88947 */ /* 0x002fea000383ffff */
[----:B------:R-:W-:Y:S05]  /*1c20*/  BRA `(.L_x_11) ;  /* 0xfffffff000e47947 */ /* 0x000fea000383ffff */
        .weak           $__internal_0_$__cuda_sm10x_tcgen05_guardrail_trap_col_being_dealloced_not_returned_by_alloc
        .type           $__internal_0_$__cuda_sm10x_tcgen05_guardrail_trap_col_being_dealloced_not_returned_by_alloc,@function
        .size           $__internal_0_$__cuda_sm10x_tcgen05_guardrail_trap_col_being_dealloced_not_returned_by_alloc,($__internal_1_$__cuda_sm10x_tcgen05_guardrail_trap_phase_invalid_during_alloc - $__internal_0_$__cuda_sm10x_tcgen05_guardrail_trap_col_being_dealloced_not_returned_by_alloc)
$__internal_0_$__cuda_sm10x_tcgen05_guardrail_trap_col_being_dealloced_not_returned_by_alloc:
[----:B------:R-:W-:Y:S05]  /*1c30*/  BPT.TRAP 0x1 ;  /* 0x000000040000795c */ /* 0x000fea0000300000 */
[----:B------:R-:W-:-:S04]  /*1c40*/  IMAD.MOV.U32 R3, RZ, RZ, 0x0 ;  /* 0x00000000ff037424 */ /* 0x000fc800078e00ff */
[----:B------:R-:W-:Y:S05]  /*1c50*/  RET.REL.NODEC R2 `(gluon_mma) ;  /* 0xffffffe002e87950 */ /* 0x000fea0003c3ffff */
        .weak           $__internal_1_$__cuda_sm10x_tcgen05_guardrail_trap_phase_invalid_during_alloc
        .type           $__internal_1_$__cuda_sm10x_tcgen05_guardrail_trap_phase_invalid_during_alloc,@function
        .size           $__internal_1_$__cuda_sm10x_tcgen05_guardrail_trap_phase_invalid_during_alloc,($__internal_2_$__cuda_sm10x_tcgen05_guardrail_trap_unallocated_columns_being_dealloced - $__internal_1_$__cuda_sm10x_tcgen05_guardrail_trap_phase_invalid_during_alloc)
$__internal_1_$__cuda_sm10x_tcgen05_guardrail_trap_phase_invalid_during_alloc:
[----:B------:R-:W-:Y:S05]  /*1c60*/  BPT.TRAP 0x1 ;  /* 0x000000040000795c */ /* 0x000fea0000300000 */
[----:B------:R-:W-:-:S04]  /*1c70*/  IMAD.MOV.U32 R3, RZ, RZ, 0x0 ;  /* 0x00000000ff037424 */ /* 0x000fc800078e00ff */
[----:B------:R-:W-:Y:S05]  /*1c80*/  RET.REL.NODEC R2 `(gluon_mma) ;  /* 0xffffffe002dc7950 */ /* 0x000fea0003c3ffff */
        .weak           $__internal_2_$__cuda_sm10x_tcgen05_guardrail_trap_unallocated_columns_being_dealloced
        .type           $__internal_2_$__cuda_sm10x_tcgen05_guardrail_trap_unallocated_columns_being_dealloced,@function
        .size           $__internal_2_$__cuda_sm10x_tcgen05_guardrail_trap_unallocated_columns_being_dealloced,(.L_x_15 - $__internal_2_$__cuda_sm10x_tcgen05_guardrail_trap_unallocated_columns_being_dealloced)
$__internal_2_$__cuda_sm10x_tcgen05_guardrail_trap_unallocated_columns_being_dealloced:
[----:B------:R-:W-:Y:S05]  /*1c90*/  BPT.TRAP 0x1 ;  /* 0x000000040000795c */ /* 0x000fea0000300000 */
[----:B------:R-:W-:-:S04]  /*1ca0*/  IMAD.MOV.U32 R3, RZ, RZ, 0x0 ;  /* 0x00000000ff037424 */ /* 0x000fc800078e00ff */
[----:B------:R-:W-:Y:S05]  /*1cb0*/  RET.REL.NODEC R2 `(gluon_mma) ;  /* 0xffffffe002d07950 */ /* 0x000fea0003c3ffff */
.L_x_12:
[----:B------:R-:W-:-:S00]  /*1cc0*/  BRA `(.L_x_12) ;  /* 0xfffffffc00fc7947 */ /* 0x000fc0000383ffff */
[----:B------:R-:W-:-:S00]  /*1cd0*/  NOP ;  /* 0x0000000000007918 */ /* 0x000fc00000000000 */
        /* <DEDUP_REMOVED lines=10> */
.L_x_15:


//--------------------- .nv.shared.gluon_mma      --------------------------
	.section	.nv.shared.gluon_mma,"aw",@nobits
	.sectionflags	@""
	.align	16
	.zero		1024


//--------------------- .nv.shared.reserved.0     --------------------------
	.section	.nv.shared.reserved.0,"aw",@nobits
	.align	8
	.weak		__nv_reservedSMEM_offset_0_alias
	.size		__nv_reservedSMEM_offset_0_alias, 0, 64
	.other		__nv_reservedSMEM_offset_0_alias,@"STO_CUDA_RESERVED_SHARED STV_DEFAULT"
__nv_reservedSMEM_offset_0_alias:
	.zero		0
.nv.shared.reserved.0:
	.zero		64
	.weak		__nv_reservedSMEM_allocation_phase
	.type		__nv_reservedSMEM_allocation_phase,@object
	.size		__nv_reservedSMEM_allocation_phase,(.L_0 - __nv_reservedSMEM_allocation_phase)
__nv_reservedSMEM_allocation_phase:
	.zero		1
.L_0:
	.zero		7
	.weak		__nv_reservedSMEM_devtool_atexit_pc
	.type		__nv_reservedSMEM_devtool_atexit_pc,@object
	.size		__nv_reservedSMEM_devtool_atexit_pc,(__nv_reservedSMEM_allocation_mask - __nv_reservedSMEM_devtool_atexit_pc)
__nv_reservedSMEM_devtool_atexit_pc:
	.zero		8
	.weak		__nv_reservedSMEM_allocation_mask
	.type		__nv_reservedSMEM_allocation_mask,@object
	.size		__nv_reservedSMEM_allocation_mask,(.L_2 - __nv_reservedSMEM_allocation_mask)
__nv_reservedSMEM_allocation_mask:
	.zero		4
.L_2:


//--------------------- .nv.constant0.gluon_mma   --------------------------
	.section	.nv.constant0.gluon_mma,"a",@progbits
	.sectionflags	@""
	.align	4
.nv.constant0.gluon_mma:
	.zero		936


//--------------------- SYMBOLS --------------------------

	.type		.nv.reservedSmem.offset0,@object
	.size		.nv.reservedSmem.offset0,0x4
	.type		.nv.reservedSmem.cap,@object
	.size		.nv.reservedSmem.cap,0x4
